	.target	sm_90a

	.elftype	@"ET_EXEC"


//--------------------- .note.nv.tkinfo           --------------------------
	.section	.note.nv.tkinfo,"",@"SHT_NOTE"
	.sectionflags	@"SHF_NOTE_NV_TKINFO"
	.tkinfo
        /*0018*/ 	.word	0x00000002
        /*0030*/ 	.string	""
        /*0030*/ 	.string	"ptxas"
        /*0030*/ 	.string	"Cuda compilation tools, release 13.0, V13.0.88"
        /*0030*/ 	.string	"Build cuda_13.0.r13.0/compiler.36424714_0"
        /*0030*/ 	.string	"-arch sm_90a -m 64 "



//--------------------- .note.nv.cuinfo           --------------------------
	.section	.note.nv.cuinfo,"",@"SHT_NOTE"
	.sectionflags	@"SHF_NOTE_NV_CUINFO"
        /*0018*/ 	.short	0x0002
        /*001a*/ 	.short	0x005a
        /*001c*/ 	.short	0x0082
	.zero		2


//--------------------- .nv.info                  --------------------------
	.section	.nv.info,"",@"SHT_CUDA_INFO"
	.align	4


	//----- nvinfo : EIATTR_REGCOUNT
	.align		4
        /*0000*/ 	.byte	0x04, 0x2f
        /*0002*/ 	.short	(.L_12 - .L_11)
	.align		4
.L_11:
        /*0004*/ 	.word	index@(_ZN7cutlass13device_kernelINS_4gemm6kernel13GemmUniversalIN4cute5tupleIJiiiiEEENS1_10collective13CollectiveMmaINS1_37MainloopSm90TmaGmmaWarpSpecializedFP8ILi3ENS5_IJNS4_1CILi1EEESB_SB_EEENS1_32KernelTmaWarpSpecializedPingpongEEENS5_IJNSA_ILi64EEESF_SF_EEENS_12float_e5m2_tENS5_IJlSB_lEEESH_SI_NS4_8TiledMMAINS4_8MMA_AtomIJNS4_4SM904GMMA30MMA_64x64x32_F32E5M2E5M2_SS_TNILNSM_7ScaleInE1ELSO_1EEEEEENS4_6LayoutISC_NS5_IJNSA_ILi0EEESS_SS_EEEEENS5_IJNS4_10UnderscoreESV_SV_EEEEENS4_13SM90_TMA_LOADENS4_14ComposedLayoutINS4_7SwizzleILi2ELi4ELi3EEENS4_18smem_ptr_flag_bitsILi8EEENSR_INS5_IJNSA_ILi8EEESF_EEENS5_IJSF_SB_EEEEEEEvNS4_8identityESY_S18_vS19_EENS_8epilogue10collective6detail29Sm90TmaWarpSpecializedAdapterINS1C_15DefaultEpilogueISH_SI_SI_NS1B_6thread17LinearCombinationISH_Li1EffLNS1G_9ScaleType4KindE0ELNS_15FloatRoundStyleE2ESH_EENS1_15EpilogueDefaultEEEEEvvEEEEvNT_6ParamsE)
        /*0008*/ 	.word	0x000000a8


	//----- nvinfo : EIATTR_FRAME_SIZE
	.align		4
.L_12:
        /*000c*/ 	.byte	0x04, 0x11
        /*000e*/ 	.short	(.L_14 - .L_13)
	.align		4
.L_13:
        /*0010*/ 	.word	index@(_ZN7cutlass13device_kernelINS_4gemm6kernel13GemmUniversalIN4cute5tupleIJiiiiEEENS1_10collective13CollectiveMmaINS1_37MainloopSm90TmaGmmaWarpSpecializedFP8ILi3ENS5_IJNS4_1CILi1EEESB_SB_EEENS1_32KernelTmaWarpSpecializedPingpongEEENS5_IJNSA_ILi64EEESF_SF_EEENS_12float_e5m2_tENS5_IJlSB_lEEESH_SI_NS4_8TiledMMAINS4_8MMA_AtomIJNS4_4SM904GMMA30MMA_64x64x32_F32E5M2E5M2_SS_TNILNSM_7ScaleInE1ELSO_1EEEEEENS4_6LayoutISC_NS5_IJNSA_ILi0EEESS_SS_EEEEENS5_IJNS4_10UnderscoreESV_SV_EEEEENS4_13SM90_TMA_LOADENS4_14ComposedLayoutINS4_7SwizzleILi2ELi4ELi3EEENS4_18smem_ptr_flag_bitsILi8EEENSR_INS5_IJNSA_ILi8EEESF_EEENS5_IJSF_SB_EEEEEEEvNS4_8identityESY_S18_vS19_EENS_8epilogue10collective6detail29Sm90TmaWarpSpecializedAdapterINS1C_15DefaultEpilogueISH_SI_SI_NS1B_6thread17LinearCombinationISH_Li1EffLNS1G_9ScaleType4KindE0ELNS_15FloatRoundStyleE2ESH_EENS1_15EpilogueDefaultEEEEEvvEEEEvNT_6ParamsE)
        /*0014*/ 	.word	0x00000000


	//----- nvinfo : EIATTR_MIN_STACK_SIZE
	.align		4
.L_14:
        /*0018*/ 	.byte	0x04, 0x12
        /*001a*/ 	.short	(.L_16 - .L_15)
	.align		4
.L_15:
        /*001c*/ 	.word	index@(_ZN7cutlass13device_kernelINS_4gemm6kernel13GemmUniversalIN4cute5tupleIJiiiiEEENS1_10collective13CollectiveMmaINS1_37MainloopSm90TmaGmmaWarpSpecializedFP8ILi3ENS5_IJNS4_1CILi1EEESB_SB_EEENS1_32KernelTmaWarpSpecializedPingpongEEENS5_IJNSA_ILi64EEESF_SF_EEENS_12float_e5m2_tENS5_IJlSB_lEEESH_SI_NS4_8TiledMMAINS4_8MMA_AtomIJNS4_4SM904GMMA30MMA_64x64x32_F32E5M2E5M2_SS_TNILNSM_7ScaleInE1ELSO_1EEEEEENS4_6LayoutISC_NS5_IJNSA_ILi0EEESS_SS_EEEEENS5_IJNS4_10UnderscoreESV_SV_EEEEENS4_13SM90_TMA_LOADENS4_14ComposedLayoutINS4_7SwizzleILi2ELi4ELi3EEENS4_18smem_ptr_flag_bitsILi8EEENSR_INS5_IJNSA_ILi8EEESF_EEENS5_IJSF_SB_EEEEEEEvNS4_8identityESY_S18_vS19_EENS_8epilogue10collective6detail29Sm90TmaWarpSpecializedAdapterINS1C_15DefaultEpilogueISH_SI_SI_NS1B_6thread17LinearCombinationISH_Li1EffLNS1G_9ScaleType4KindE0ELNS_15FloatRoundStyleE2ESH_EENS1_15EpilogueDefaultEEEEEvvEEEEvNT_6ParamsE)
        /*0020*/ 	.word	0x00000000
.L_16:


//--------------------- .nv.compat                --------------------------
	.section	.nv.compat,"",@"SHT_CUDA_COMPAT_INFO"
	.align	4
        /*0000*/ 	.byte	0x02, 0x09, 0x01, 0x00, 0x02, 0x02, 0x04, 0x00, 0x02, 0x05, 0x05, 0x00, 0x03, 0x07, 0x01, 0x01
        /*0010*/ 	.byte	0x02, 0x03, 0x01, 0x00, 0x02, 0x06, 0x01, 0x00, 0x04, 0x0b, 0x08, 0x00, 0x00, 0x00, 0x00, 0x00
        /*0020*/ 	.byte	0x00, 0x00, 0x00, 0x00


//--------------------- .nv.info._ZN7cutlass13device_kernelINS_4gemm6kernel13GemmUniversalIN4cute5tupleIJiiiiEEENS1_10collective13CollectiveMmaINS1_37MainloopSm90TmaGmmaWarpSpecializedFP8ILi3ENS5_IJNS4_1CILi1EEESB_SB_EEENS1_32KernelTmaWarpSpecializedPingpongEEENS5_IJNSA_ILi64EEESF_SF_EEENS_12float_e5m2_tENS5_IJlSB_lEEESH_SI_NS4_8TiledMMAINS4_8MMA_AtomIJNS4_4SM904GMMA30MMA_64x64x32_F32E5M2E5M2_SS_TNILNSM_7ScaleInE1ELSO_1EEEEEENS4_6LayoutISC_NS5_IJNSA_ILi0EEESS_SS_EEEEENS5_IJNS4_10UnderscoreESV_SV_EEEEENS4_13SM90_TMA_LOADENS4_14ComposedLayoutINS4_7SwizzleILi2ELi4ELi3EEENS4_18smem_ptr_flag_bitsILi8EEENSR_INS5_IJNSA_ILi8EEESF_EEENS5_IJSF_SB_EEEEEEEvNS4_8identityESY_S18_vS19_EENS_8epilogue10collective6detail29Sm90TmaWarpSpecializedAdapterINS1C_15DefaultEpilogueISH_SI_SI_NS1B_6thread17LinearCombinationISH_Li1EffLNS1G_9ScaleType4KindE0ELNS_15FloatRoundStyleE2ESH_EENS1_15EpilogueDefaultEEEEEvvEEEEvNT_6ParamsE --------------------------
	.section	.nv.info._ZN7cutlass13device_kernelINS_4gemm6kernel13GemmUniversalIN4cute5tupleIJiiiiEEENS1_10collective13CollectiveMmaINS1_37MainloopSm90TmaGmmaWarpSpecializedFP8ILi3ENS5_IJNS4_1CILi1EEESB_SB_EEENS1_32KernelTmaWarpSpecializedPingpongEEENS5_IJNSA_ILi64EEESF_SF_EEENS_12float_e5m2_tENS5_IJlSB_lEEESH_SI_NS4_8TiledMMAINS4_8MMA_AtomIJNS4_4SM904GMMA30MMA_64x64x32_F32E5M2E5M2_SS_TNILNSM_7ScaleInE1ELSO_1EEEEEENS4_6LayoutISC_NS5_IJNSA_ILi0EEESS_SS_EEEEENS5_IJNS4_10UnderscoreESV_SV_EEEEENS4_13SM90_TMA_LOADENS4_14ComposedLayoutINS4_7SwizzleILi2ELi4ELi3EEENS4_18smem_ptr_flag_bitsILi8EEENSR_INS5_IJNSA_ILi8EEESF_EEENS5_IJSF_SB_EEEEEEEvNS4_8identityESY_S18_vS19_EENS_8epilogue10collective6detail29Sm90TmaWarpSpecializedAdapterINS1C_15DefaultEpilogueISH_SI_SI_NS1B_6thread17LinearCombinationISH_Li1EffLNS1G_9ScaleType4KindE0ELNS_15FloatRoundStyleE2ESH_EENS1_15EpilogueDefaultEEEEEvvEEEEvNT_6ParamsE,"",@"SHT_CUDA_INFO"
	.sectionflags	@""
	.align	4


	//----- nvinfo : EIATTR_CUDA_API_VERSION
	.align		4
        /*0000*/ 	.byte	0x04, 0x37
        /*0002*/ 	.short	(.L_18 - .L_17)
.L_17:
        /*0004*/ 	.word	0x00000082


	//----- nvinfo : EIATTR_KPARAM_INFO
	.align		4
.L_18:
        /*0008*/ 	.byte	0x04, 0x17
        /*000a*/ 	.short	(.L_20 - .L_19)
.L_19:
        /*000c*/ 	.word	0x00000000
        /*0010*/ 	.short	0x0000
        /*0012*/ 	.short	0x0070
        /*0014*/ 	.byte	0x00, 0xf0, 0x01, 0x10


	//----- nvinfo : EIATTR_SPARSE_MMA_MASK
	.align		4
.L_20:
        /*0018*/ 	.byte	0x03, 0x50
        /*001a*/ 	.short	0x0000


	//----- nvinfo : EIATTR_MAXREG_COUNT
	.align		4
        /*001c*/ 	.byte	0x03, 0x1b
        /*001e*/ 	.short	0x00a8


	//----- nvinfo : EIATTR_NUM_BARRIERS
	.align		4
        /*0020*/ 	.byte	0x02, 0x4c
        /*0022*/ 	.byte	0x01
	.zero		1


	//----- nvinfo : EIATTR_MERCURY_ISA_VERSION
	.align		4
        /*0024*/ 	.byte	0x03, 0x5f
        /*0026*/ 	.short	0x0101


	//----- nvinfo : EIATTR_INT_WARP_WIDE_INSTR_OFFSETS
	.align		4
        /*0028*/ 	.byte	0x04, 0x31
        /*002a*/ 	.short	(.L_22 - .L_21)


	//   ....[0]....
.L_21:
        /*002c*/ 	.word	0x00000400


	//   ....[1]....
        /*0030*/ 	.word	0x00000420


	//   ....[2]....
        /*0034*/ 	.word	0x000004a0


	//   ....[3]....
        /*0038*/ 	.word	0x000004b0


	//   ....[4]....
        /*003c*/ 	.word	0x000004c0


	//   ....[5]....
        /*0040*/ 	.word	0x000004e0


	//   ....[6]....
        /*0044*/ 	.word	0x00000530


	//   ....[7]....
        /*0048*/ 	.word	0x00000550


	//----- nvinfo : EIATTR_COOP_GROUP_MASK_REGIDS
	.align		4
.L_22:
        /*004c*/ 	.byte	0x04, 0x29
        /*004e*/ 	.short	(.L_24 - .L_23)


	//   ....[0]....
.L_23:
        /*0050*/ 	.word	0xffffffff


	//   ....[1]....
        /*0054*/ 	.word	0xffffffff


	//   ....[2]....
        /*0058*/ 	.word	0xffffffff


	//   ....[3]....
        /*005c*/ 	.word	0xffffffff


	//   ....[4]....
        /*0060*/ 	.word	0xffffffff


	//   ....[5]....
        /*0064*/ 	.word	0xffffffff


	//----- nvinfo : EIATTR_COOP_GROUP_INSTR_OFFSETS
	.align		4
.L_24:
        /*0068*/ 	.byte	0x04, 0x28
        /*006a*/ 	.short	(.L_26 - .L_25)


	//   ....[0]....
.L_25:
        /*006c*/ 	.word	0x00000060


	//   ....[1]....
        /*0070*/ 	.word	0x00000070


	//   ....[2]....
        /*0074*/ 	.word	0x00000130


	//   ....[3]....
        /*0078*/ 	.word	0x000002a0


	//   ....[4]....
        /*007c*/ 	.word	0x000002e0


	//   ....[5]....
        /*0080*/ 	.word	0x00000320


	//----- nvinfo : EIATTR_REG_RECONFIG
	.align		4
.L_26:
        /*0084*/ 	.byte	0x01, 0x54
	.zero		2


	//----- nvinfo : EIATTR_MBARRIER_INSTR_OFFSETS
	.align		4
        /*0088*/ 	.byte	0x04, 0x39
        /*008a*/ 	.short	(.L_28 - .L_27)


	//   ....[0]....
.L_27:
        /*008c*/ 	.word	0x00000230
        /*0090*/ 	.word	0x000000ff
        /*0094*/ 	.word	0x00000000
        /*0098*/ 	.short	0x0100
        /*009a*/ 	.byte	0x08
	.zero		1


	//   ....[1]....
        /*009c*/ 	.word	0x00000240
        /*00a0*/ 	.word	0x000000ff
        /*00a4*/ 	.word	0x00000018
        /*00a8*/ 	.short	0x0100
        /*00aa*/ 	.byte	0x08
	.zero		1


	//   ....[2]....
        /*00ac*/ 	.word	0x00000250
        /*00b0*/ 	.word	0x000000ff
        /*00b4*/ 	.word	0x00000008
        /*00b8*/ 	.short	0x0100
        /*00ba*/ 	.byte	0x08
	.zero		1


	//   ....[3]....
        /*00bc*/ 	.word	0x00000260
        /*00c0*/ 	.word	0x000000ff
        /*00c4*/ 	.word	0x00000020
        /*00c8*/ 	.short	0x0100
        /*00ca*/ 	.byte	0x08
	.zero		1


	//   ....[4]....
        /*00cc*/ 	.word	0x00000270
        /*00d0*/ 	.word	0x000000ff
        /*00d4*/ 	.word	0x00000010
        /*00d8*/ 	.short	0x0100
        /*00da*/ 	.byte	0x08
	.zero		1


	//   ....[5]....
        /*00dc*/ 	.word	0x00000280
        /*00e0*/ 	.word	0x000000ff
        /*00e4*/ 	.word	0x00000028
        /*00e8*/ 	.short	0x0100
        /*00ea*/ 	.byte	0x08
	.zero		1


	//   ....[6]....
        /*00ec*/ 	.word	0x00000590
        /*00f0*/ 	.word	0x000000ff
        /*00f4*/ 	.word	0x00000060
        /*00f8*/ 	.short	0x0100
        /*00fa*/ 	.byte	0x08
	.zero		1


	//   ....[7]....
        /*00fc*/ 	.word	0x00000600
        /*0100*/ 	.word	0x000000ff
        /*0104*/ 	.word	0x00000068
        /*0108*/ 	.short	0x0100
        /*010a*/ 	.byte	0x08
	.zero		1


	//   ....[8]....
        /*010c*/ 	.word	0x00000620
        /*0110*/ 	.word	0x000000ff
        /*0114*/ 	.word	0x00000040
        /*0118*/ 	.short	0x0100
        /*011a*/ 	.byte	0x09
	.zero		1


	//   ....[9]....
        /*011c*/ 	.word	0x00000630
        /*0120*/ 	.word	0x000000ff
        /*0124*/ 	.word	0x00000048
        /*0128*/ 	.short	0x0100
        /*012a*/ 	.byte	0x09
	.zero		1


	//   ....[10]....
        /*012c*/ 	.word	0x00000640
        /*0130*/ 	.word	0x000000ff
        /*0134*/ 	.word	0x00000050
        /*0138*/ 	.short	0x0100
        /*013a*/ 	.byte	0x09
	.zero		1


	//   ....[11]....
        /*013c*/ 	.word	0x00000650
        /*0140*/ 	.word	0x000000ff
        /*0144*/ 	.word	0x00000058
        /*0148*/ 	.short	0x0100
        /*014a*/ 	.byte	0x09
	.zero		1


	//   ....[12]....
        /*014c*/ 	.word	0x00001480
        /*0150*/ 	.word	0x000000ff
        /*0154*/ 	.word	0xfffffff8
        /*0158*/ 	.short	0x010a
        /*015a*/ 	.byte	0x0f
	.zero		1


	//   ....[13]....
        /*015c*/ 	.word	0x00001750
        /*0160*/ 	.word	0x000000ff
        /*0164*/ 	.word	0x00000000
        /*0168*/ 	.short	0x010a
        /*016a*/ 	.byte	0x06
	.zero		1


	//   ....[14]....
        /*016c*/ 	.word	0x00001790
        /*0170*/ 	.word	0x000000ff
        /*0174*/ 	.word	0x00000000
        /*0178*/ 	.short	0x010a
        /*017a*/ 	.byte	0x06
	.zero		1


	//   ....[15]....
        /*017c*/ 	.word	0x00001d00
        /*0180*/ 	.word	0x000000ff
        /*0184*/ 	.word	0x00000000
        /*0188*/ 	.short	0x010a
        /*018a*/ 	.byte	0x09
	.zero		1


	//   ....[16]....
        /*018c*/ 	.word	0x00001d40
        /*0190*/ 	.word	0x000000ff
        /*0194*/ 	.word	0x00000000
        /*0198*/ 	.short	0x010a
        /*019a*/ 	.byte	0x09
	.zero		1


	//   ....[17]....
        /*019c*/ 	.word	0x00002120
        /*01a0*/ 	.word	0x000000ff
        /*01a4*/ 	.word	0x00000000
        /*01a8*/ 	.short	0x0101
        /*01aa*/ 	.byte	0x08
	.zero		1


	//   ....[18]....
        /*01ac*/ 	.word	0x00002490
        /*01b0*/ 	.word	0x0000000f
        /*01b4*/ 	.word	0x00000000
        /*01b8*/ 	.short	0x0101
        /*01ba*/ 	.byte	0x18
	.zero		1


	//   ....[19]....
        /*01bc*/ 	.word	0x00002570
        /*01c0*/ 	.word	0x000000ff
        /*01c4*/ 	.word	0x00000000
        /*01c8*/ 	.short	0x0101
        /*01ca*/ 	.byte	0x08
	.zero		1


	//   ....[20]....
        /*01cc*/ 	.word	0x00002620
        /*01d0*/ 	.word	0x000000ff
        /*01d4*/ 	.word	0x00000008
        /*01d8*/ 	.short	0x010a
        /*01da*/ 	.byte	0x0f
	.zero		1


	//   ....[21]....
        /*01dc*/ 	.word	0x00004e80
        /*01e0*/ 	.word	0x00000004
        /*01e4*/ 	.word	0x00000000
        /*01e8*/ 	.short	0x0101
        /*01ea*/ 	.byte	0x18
	.zero		1


	//   ....[22]....
        /*01ec*/ 	.word	0x00005760
        /*01f0*/ 	.word	0x00000013
        /*01f4*/ 	.word	0x00000018
        /*01f8*/ 	.short	0x010a
        /*01fa*/ 	.byte	0x3f
	.zero		1


	//   ....[23]....
        /*01fc*/ 	.word	0x00005ab0
        /*0200*/ 	.word	0x0000000a
        /*0204*/ 	.word	0x00000068
        /*0208*/ 	.short	0x0101
        /*020a*/ 	.byte	0x3f
	.zero		1


	//   ....[24]....
        /*020c*/ 	.word	0x00006210
        /*0210*/ 	.word	0x00000007
        /*0214*/ 	.word	0x00000000
        /*0218*/ 	.short	0x010a
        /*021a*/ 	.byte	0x3f
	.zero		1


	//   ....[25]....
        /*021c*/ 	.word	0x00006290
        /*0220*/ 	.word	0x00000006
        /*0224*/ 	.word	0x00000000
        /*0228*/ 	.short	0x010a
        /*022a*/ 	.byte	0x3f
	.zero		1


	//   ....[26]....
        /*022c*/ 	.word	0x00006320
        /*0230*/ 	.word	0x00000003
        /*0234*/ 	.word	0x00000000
        /*0238*/ 	.short	0x010a
        /*023a*/ 	.byte	0x3f
	.zero		1


	//   ....[27]....
        /*023c*/ 	.word	0x00006390
        /*0240*/ 	.word	0x0000000f
        /*0244*/ 	.word	0xfffffff8
        /*0248*/ 	.short	0x010a
        /*024a*/ 	.byte	0x3f
	.zero		1


	//   ....[28]....
        /*024c*/ 	.word	0x000063f0
        /*0250*/ 	.word	0x0000000f
        /*0254*/ 	.word	0x00000000
        /*0258*/ 	.short	0x010a
        /*025a*/ 	.byte	0x3f
	.zero		1


	//   ....[29]....
        /*025c*/ 	.word	0x00006450
        /*0260*/ 	.word	0x00000010
        /*0264*/ 	.word	0x00000000
        /*0268*/ 	.short	0x010a
        /*026a*/ 	.byte	0x3f
	.zero		1


	//   ....[30]....
        /*026c*/ 	.word	0x000064b0
        /*0270*/ 	.word	0x0000000f
        /*0274*/ 	.word	0x00000008
        /*0278*/ 	.short	0x010a
        /*027a*/ 	.byte	0x3f
	.zero		1


	//   ....[31]....
        /*027c*/ 	.word	0x00006580
        /*0280*/ 	.word	0x00000013
        /*0284*/ 	.word	0x00000018
        /*0288*/ 	.short	0x010a
        /*028a*/ 	.byte	0x3f
	.zero		1


	//   ....[32]....
        /*028c*/ 	.word	0x00006660
        /*0290*/ 	.word	0x00000007
        /*0294*/ 	.word	0x00000000
        /*0298*/ 	.short	0x010a
        /*029a*/ 	.byte	0x3f
	.zero		1


	//   ....[33]....
        /*029c*/ 	.word	0x000066b0
        /*02a0*/ 	.word	0x00000006
        /*02a4*/ 	.word	0x00000000
        /*02a8*/ 	.short	0x010a
        /*02aa*/ 	.byte	0x3f
	.zero		1


	//----- nvinfo : EIATTR_NUM_MBARRIERS
	.align		4
.L_28:
        /*02ac*/ 	.byte	0x03, 0x38
        /*02ae*/ 	.short	0x000c


	//----- nvinfo : EIATTR_EXIT_INSTR_OFFSETS
	.align		4
        /*02b0*/ 	.byte	0x04, 0x1c
        /*02b2*/ 	.short	(.L_30 - .L_29)


	//   ....[0]....
.L_29:
        /*02b4*/ 	.word	0x00001130


	//   ....[1]....
        /*02b8*/ 	.word	0x00001190


	//   ....[2]....
        /*02bc*/ 	.word	0x00005490


	//   ....[3]....
        /*02c0*/ 	.word	0x000054c0


	//   ....[4]....
        /*02c4*/ 	.word	0x00006370


	//----- nvinfo : EIATTR_MAX_THREADS
	.align		4
.L_30:
        /*02c8*/ 	.byte	0x04, 0x05
        /*02ca*/ 	.short	(.L_32 - .L_31)
.L_31:
        /*02cc*/ 	.word	0x00000180
        /*02d0*/ 	.word	0x00000001
        /*02d4*/ 	.word	0x00000001


	//----- nvinfo : EIATTR_CRS_STACK_SIZE
	.align		4
.L_32:
        /*02d8*/ 	.byte	0x04, 0x1e
        /*02da*/ 	.short	(.L_34 - .L_33)
.L_33:
        /*02dc*/ 	.word	0x00000000


	//----- nvinfo : EIATTR_CBANK_PARAM_SIZE
	.align		4
.L_34:
        /*02e0*/ 	.byte	0x03, 0x19
        /*02e2*/ 	.short	0x0470


	//----- nvinfo : EIATTR_PARAM_CBANK
	.align		4
        /*02e4*/ 	.byte	0x04, 0x0a
        /*02e6*/ 	.short	(.L_36 - .L_35)
	.align		4
.L_35:
        /*02e8*/ 	.word	index@(.nv.constant0._ZN7cutlass13device_kernelINS_4gemm6kernel13GemmUniversalIN4cute5tupleIJiiiiEEENS1_10collective13CollectiveMmaINS1_37MainloopSm90TmaGmmaWarpSpecializedFP8ILi3ENS5_IJNS4_1CILi1EEESB_SB_EEENS1_32KernelTmaWarpSpecializedPingpongEEENS5_IJNSA_ILi64EEESF_SF_EEENS_12float_e5m2_tENS5_IJlSB_lEEESH_SI_NS4_8TiledMMAINS4_8MMA_AtomIJNS4_4SM904GMMA30MMA_64x64x32_F32E5M2E5M2_SS_TNILNSM_7ScaleInE1ELSO_1EEEEEENS4_6LayoutISC_NS5_IJNSA_ILi0EEESS_SS_EEEEENS5_IJNS4_10UnderscoreESV_SV_EEEEENS4_13SM90_TMA_LOADENS4_14ComposedLayoutINS4_7SwizzleILi2ELi4ELi3EEENS4_18smem_ptr_flag_bitsILi8EEENSR_INS5_IJNSA_ILi8EEESF_EEENS5_IJSF_SB_EEEEEEEvNS4_8identityESY_S18_vS19_EENS_8epilogue10collective6detail29Sm90TmaWarpSpecializedAdapterINS1C_15DefaultEpilogueISH_SI_SI_NS1B_6thread17LinearCombinationISH_Li1EffLNS1G_9ScaleType4KindE0ELNS_15FloatRoundStyleE2ESH_EENS1_15EpilogueDefaultEEEEEvvEEEEvNT_6ParamsE)
        /*02ec*/ 	.short	0x0210
        /*02ee*/ 	.short	0x0470


	//----- nvinfo : EIATTR_SW_WAR
	.align		4
.L_36:
        /*02f0*/ 	.byte	0x04, 0x36
        /*02f2*/ 	.short	(.L_38 - .L_37)
.L_37:
        /*02f4*/ 	.word	0x00000008
.L_38:


//--------------------- .nv.callgraph             --------------------------
	.section	.nv.callgraph,"",@"SHT_CUDA_CALLGRAPH"
	.align	4
	.sectionentsize	8
	.align		4
        /*0000*/ 	.word	0x00000000
	.align		4
        /*0004*/ 	.word	0xffffffff
	.align		4
        /*0008*/ 	.word	0x00000000
	.align		4
        /*000c*/ 	.word	0xfffffffe
	.align		4
        /*0010*/ 	.word	0x00000000
	.align		4
        /*0014*/ 	.word	0xfffffffd
	.align		4
        /*0018*/ 	.word	0x00000000
	.align		4
        /*001c*/ 	.word	0xfffffffc


//--------------------- .nv.constant4             --------------------------
	.section	.nv.constant4,"a",@progbits
	.align	8
	.align		8
.nv.constant4:
        /*0000*/ 	.dword	_ZN40_INTERNAL_6d486f38_4_k_cu_09400328_290854cuda3std3__45__cpo5beginE
	.align		8
        /*0008*/ 	.dword	_ZN40_INTERNAL_6d486f38_4_k_cu_09400328_290854cuda3std3__45__cpo3endE
	.align		8
        /*0010*/ 	.dword	_ZN40_INTERNAL_6d486f38_4_k_cu_09400328_290854cuda3std3__45__cpo6cbeginE
	.align		8
        /*0018*/ 	.dword	_ZN40_INTERNAL_6d486f38_4_k_cu_09400328_290854cuda3std3__45__cpo4cendE
	.align		8
        /*0020*/ 	.dword	_ZN40_INTERNAL_6d486f38_4_k_cu_09400328_290854cuda3std3__442_GLOBAL__N__6d486f38_4_k_cu_09400328_290856ignoreE
	.align		8
        /*0028*/ 	.dword	_ZN40_INTERNAL_6d486f38_4_k_cu_09400328_290854cuda3std3__419piecewise_constructE
	.align		8
        /*0030*/ 	.dword	_ZN40_INTERNAL_6d486f38_4_k_cu_09400328_290854cuda3std3__48in_placeE
	.align		8
        /*0038*/ 	.dword	_ZN40_INTERNAL_6d486f38_4_k_cu_09400328_290854cuda3std6ranges3__45__cpo4swapE
	.align		8
        /*0040*/ 	.dword	_ZN40_INTERNAL_6d486f38_4_k_cu_09400328_290854cuda3std6ranges3__45__cpo9iter_moveE
	.align		8
        /*0048*/ 	.dword	_ZN40_INTERNAL_6d486f38_4_k_cu_09400328_290854cute7productE
	.align		8
        /*0050*/ 	.dword	_ZN40_INTERNAL_6d486f38_4_k_cu_09400328_290854cute1_E


//--------------------- .text._ZN7cutlass13device_kernelINS_4gemm6kernel13GemmUniversalIN4cute5tupleIJiiiiEEENS1_10collective13CollectiveMmaINS1_37MainloopSm90TmaGmmaWarpSpecializedFP8ILi3ENS5_IJNS4_1CILi1EEESB_SB_EEENS1_32KernelTmaWarpSpecializedPingpongEEENS5_IJNSA_ILi64EEESF_SF_EEENS_12float_e5m2_tENS5_IJlSB_lEEESH_SI_NS4_8TiledMMAINS4_8MMA_AtomIJNS4_4SM904GMMA30MMA_64x64x32_F32E5M2E5M2_SS_TNILNSM_7ScaleInE1ELSO_1EEEEEENS4_6LayoutISC_NS5_IJNSA_ILi0EEESS_SS_EEEEENS5_IJNS4_10UnderscoreESV_SV_EEEEENS4_13SM90_TMA_LOADENS4_14ComposedLayoutINS4_7SwizzleILi2ELi4ELi3EEENS4_18smem_ptr_flag_bitsILi8EEENSR_INS5_IJNSA_ILi8EEESF_EEENS5_IJSF_SB_EEEEEEEvNS4_8identityESY_S18_vS19_EENS_8epilogue10collective6detail29Sm90TmaWarpSpecializedAdapterINS1C_15DefaultEpilogueISH_SI_SI_NS1B_6thread17LinearCombinationISH_Li1EffLNS1G_9ScaleType4KindE0ELNS_15FloatRoundStyleE2ESH_EENS1_15EpilogueDefaultEEEEEvvEEEEvNT_6ParamsE --------------------------
	.section	.text._ZN7cutlass13device_kernelINS_4gemm6kernel13GemmUniversalIN4cute5tupleIJiiiiEEENS1_10collective13CollectiveMmaINS1_37MainloopSm90TmaGmmaWarpSpecializedFP8ILi3ENS5_IJNS4_1CILi1EEESB_SB_EEENS1_32KernelTmaWarpSpecializedPingpongEEENS5_IJNSA_ILi64EEESF_SF_EEENS_12float_e5m2_tENS5_IJlSB_lEEESH_SI_NS4_8TiledMMAINS4_8MMA_AtomIJNS4_4SM904GMMA30MMA_64x64x32_F32E5M2E5M2_SS_TNILNSM_7ScaleInE1ELSO_1EEEEEENS4_6LayoutISC_NS5_IJNSA_ILi0EEESS_SS_EEEEENS5_IJNS4_10UnderscoreESV_SV_EEEEENS4_13SM90_TMA_LOADENS4_14ComposedLayoutINS4_7SwizzleILi2ELi4ELi3EEENS4_18smem_ptr_flag_bitsILi8EEENSR_INS5_IJNSA_ILi8EEESF_EEENS5_IJSF_SB_EEEEEEEvNS4_8identityESY_S18_vS19_EENS_8epilogue10collective6detail29Sm90TmaWarpSpecializedAdapterINS1C_15DefaultEpilogueISH_SI_SI_NS1B_6thread17LinearCombinationISH_Li1EffLNS1G_9ScaleType4KindE0ELNS_15FloatRoundStyleE2ESH_EENS1_15EpilogueDefaultEEEEEvvEEEEvNT_6ParamsE,"ax",@progbits
	.align	128
.text._ZN7cutlass13device_kernelINS_4gemm6kernel13GemmUniversalIN4cute5tupleIJiiiiEEENS1_10collective13CollectiveMmaINS1_37MainloopSm90TmaGmmaWarpSpecializedFP8ILi3ENS5_IJNS4_1CILi1EEESB_SB_EEENS1_32KernelTmaWarpSpecializedPingpongEEENS5_IJNSA_ILi64EEESF_SF_EEENS_12float_e5m2_tENS5_IJlSB_lEEESH_SI_NS4_8TiledMMAINS4_8MMA_AtomIJNS4_4SM904GMMA30MMA_64x64x32_F32E5M2E5M2_SS_TNILNSM_7ScaleInE1ELSO_1EEEEEENS4_6LayoutISC_NS5_IJNSA_ILi0EEESS_SS_EEEEENS5_IJNS4_10UnderscoreESV_SV_EEEEENS4_13SM90_TMA_LOADENS4_14ComposedLayoutINS4_7SwizzleILi2ELi4ELi3EEENS4_18smem_ptr_flag_bitsILi8EEENSR_INS5_IJNSA_ILi8EEESF_EEENS5_IJSF_SB_EEEEEEEvNS4_8identityESY_S18_vS19_EENS_8epilogue10collective6detail29Sm90TmaWarpSpecializedAdapterINS1C_15DefaultEpilogueISH_SI_SI_NS1B_6thread17LinearCombinationISH_Li1EffLNS1G_9ScaleType4KindE0ELNS_15FloatRoundStyleE2ESH_EENS1_15EpilogueDefaultEEEEEvvEEEEvNT_6ParamsE:
        .type           _ZN7cutlass13device_kernelINS_4gemm6kernel13GemmUniversalIN4cute5tupleIJiiiiEEENS1_10collective13CollectiveMmaINS1_37MainloopSm90TmaGmmaWarpSpecializedFP8ILi3ENS5_IJNS4_1CILi1EEESB_SB_EEENS1_32KernelTmaWarpSpecializedPingpongEEENS5_IJNSA_ILi64EEESF_SF_EEENS_12float_e5m2_tENS5_IJlSB_lEEESH_SI_NS4_8TiledMMAINS4_8MMA_AtomIJNS4_4SM904GMMA30MMA_64x64x32_F32E5M2E5M2_SS_TNILNSM_7ScaleInE1ELSO_1EEEEEENS4_6LayoutISC_NS5_IJNSA_ILi0EEESS_SS_EEEEENS5_IJNS4_10UnderscoreESV_SV_EEEEENS4_13SM90_TMA_LOADENS4_14ComposedLayoutINS4_7SwizzleILi2ELi4ELi3EEENS4_18smem_ptr_flag_bitsILi8EEENSR_INS5_IJNSA_ILi8EEESF_EEENS5_IJSF_SB_EEEEEEEvNS4_8identityESY_S18_vS19_EENS_8epilogue10collective6detail29Sm90TmaWarpSpecializedAdapterINS1C_15DefaultEpilogueISH_SI_SI_NS1B_6thread17LinearCombinationISH_Li1EffLNS1G_9ScaleType4KindE0ELNS_15FloatRoundStyleE2ESH_EENS1_15EpilogueDefaultEEEEEvvEEEEvNT_6ParamsE,@function
        .size           _ZN7cutlass13device_kernelINS_4gemm6kernel13GemmUniversalIN4cute5tupleIJiiiiEEENS1_10collective13CollectiveMmaINS1_37MainloopSm90TmaGmmaWarpSpecializedFP8ILi3ENS5_IJNS4_1CILi1EEESB_SB_EEENS1_32KernelTmaWarpSpecializedPingpongEEENS5_IJNSA_ILi64EEESF_SF_EEENS_12float_e5m2_tENS5_IJlSB_lEEESH_SI_NS4_8TiledMMAINS4_8MMA_AtomIJNS4_4SM904GMMA30MMA_64x64x32_F32E5M2E5M2_SS_TNILNSM_7ScaleInE1ELSO_1EEEEEENS4_6LayoutISC_NS5_IJNSA_ILi0EEESS_SS_EEEEENS5_IJNS4_10UnderscoreESV_SV_EEEEENS4_13SM90_TMA_LOADENS4_14ComposedLayoutINS4_7SwizzleILi2ELi4ELi3EEENS4_18smem_ptr_flag_bitsILi8EEENSR_INS5_IJNSA_ILi8EEESF_EEENS5_IJSF_SB_EEEEEEEvNS4_8identityESY_S18_vS19_EENS_8epilogue10collective6detail29Sm90TmaWarpSpecializedAdapterINS1C_15DefaultEpilogueISH_SI_SI_NS1B_6thread17LinearCombinationISH_Li1EffLNS1G_9ScaleType4KindE0ELNS_15FloatRoundStyleE2ESH_EENS1_15EpilogueDefaultEEEEEvvEEEEvNT_6ParamsE,(.L_x_138 - _ZN7cutlass13device_kernelINS_4gemm6kernel13GemmUniversalIN4cute5tupleIJiiiiEEENS1_10collective13CollectiveMmaINS1_37MainloopSm90TmaGmmaWarpSpecializedFP8ILi3ENS5_IJNS4_1CILi1EEESB_SB_EEENS1_32KernelTmaWarpSpecializedPingpongEEENS5_IJNSA_ILi64EEESF_SF_EEENS_12float_e5m2_tENS5_IJlSB_lEEESH_SI_NS4_8TiledMMAINS4_8MMA_AtomIJNS4_4SM904GMMA30MMA_64x64x32_F32E5M2E5M2_SS_TNILNSM_7ScaleInE1ELSO_1EEEEEENS4_6LayoutISC_NS5_IJNSA_ILi0EEESS_SS_EEEEENS5_IJNS4_10UnderscoreESV_SV_EEEEENS4_13SM90_TMA_LOADENS4_14ComposedLayoutINS4_7SwizzleILi2ELi4ELi3EEENS4_18smem_ptr_flag_bitsILi8EEENSR_INS5_IJNSA_ILi8EEESF_EEENS5_IJSF_SB_EEEEEEEvNS4_8identityESY_S18_vS19_EENS_8epilogue10collective6detail29Sm90TmaWarpSpecializedAdapterINS1C_15DefaultEpilogueISH_SI_SI_NS1B_6thread17LinearCombinationISH_Li1EffLNS1G_9ScaleType4KindE0ELNS_15FloatRoundStyleE2ESH_EENS1_15EpilogueDefaultEEEEEvvEEEEvNT_6ParamsE)
        .other          _ZN7cutlass13device_kernelINS_4gemm6kernel13GemmUniversalIN4cute5tupleIJiiiiEEENS1_10collective13CollectiveMmaINS1_37MainloopSm90TmaGmmaWarpSpecializedFP8ILi3ENS5_IJNS4_1CILi1EEESB_SB_EEENS1_32KernelTmaWarpSpecializedPingpongEEENS5_IJNSA_ILi64EEESF_SF_EEENS_12float_e5m2_tENS5_IJlSB_lEEESH_SI_NS4_8TiledMMAINS4_8MMA_AtomIJNS4_4SM904GMMA30MMA_64x64x32_F32E5M2E5M2_SS_TNILNSM_7ScaleInE1ELSO_1EEEEEENS4_6LayoutISC_NS5_IJNSA_ILi0EEESS_SS_EEEEENS5_IJNS4_10UnderscoreESV_SV_EEEEENS4_13SM90_TMA_LOADENS4_14ComposedLayoutINS4_7SwizzleILi2ELi4ELi3EEENS4_18smem_ptr_flag_bitsILi8EEENSR_INS5_IJNSA_ILi8EEESF_EEENS5_IJSF_SB_EEEEEEEvNS4_8identityESY_S18_vS19_EENS_8epilogue10collective6detail29Sm90TmaWarpSpecializedAdapterINS1C_15DefaultEpilogueISH_SI_SI_NS1B_6thread17LinearCombinationISH_Li1EffLNS1G_9ScaleType4KindE0ELNS_15FloatRoundStyleE2ESH_EENS1_15EpilogueDefaultEEEEEvvEEEEvNT_6ParamsE,@"STO_CUDA_ENTRY STV_DEFAULT"
_ZN7cutlass13device_kernelINS_4gemm6kernel13GemmUniversalIN4cute5tupleIJiiiiEEENS1_10collective13CollectiveMmaINS1_37MainloopSm90TmaGmmaWarpSpecializedFP8ILi3ENS5_IJNS4_1CILi1EEESB_SB_EEENS1_32KernelTmaWarpSpecializedPingpongEEENS5_IJNSA_ILi64EEESF_SF_EEENS_12float_e5m2_tENS5_IJlSB_lEEESH_SI_NS4_8TiledMMAINS4_8MMA_AtomIJNS4_4SM904GMMA30MMA_64x64x32_F32E5M2E5M2_SS_TNILNSM_7ScaleInE1ELSO_1EEEEEENS4_6LayoutISC_NS5_IJNSA_ILi0EEESS_SS_EEEEENS5_IJNS4_10UnderscoreESV_SV_EEEEENS4_13SM90_TMA_LOADENS4_14ComposedLayoutINS4_7SwizzleILi2ELi4ELi3EEENS4_18smem_ptr_flag_bitsILi8EEENSR_INS5_IJNSA_ILi8EEESF_EEENS5_IJSF_SB_EEEEEEEvNS4_8identityESY_S18_vS19_EENS_8epilogue10collective6detail29Sm90TmaWarpSpecializedAdapterINS1C_15DefaultEpilogueISH_SI_SI_NS1B_6thread17LinearCombinationISH_Li1EffLNS1G_9ScaleType4KindE0ELNS_15FloatRoundStyleE2ESH_EENS1_15EpilogueDefaultEEEEEvvEEEEvNT_6ParamsE:
[----:B------:R-:W-:Y:S01]  /*0000*/  LDC R1, c[0x0][0x28] ;  /* 0x00000a00ff017b82 */ /* 0x000fe20000000800 */
[----:B------:R-:W0:Y:S01]  /*0010*/  S2R R11, SR_TID.X ;  /* 0x00000000000b7919 */ /* 0x000e220000002100 */
[----:B------:R-:W-:Y:S01]  /*0020*/  ELECT P0, URZ, PT ;  /* 0x00000000003f782f */ /* 0x000fe20003800000 */
[----:B------:R-:W-:Y:S01]  /*0030*/  BSSY B0, `(.L_x_0) ;  /* 0x000000f000007945 */ /* 0x000fe20003800000 */
[--C-:B0-----:R-:W-:Y:S02]  /*0040*/  SHF.R.U32.HI R0, RZ, 0x5, R11.reuse ;  /* 0x00000005ff007819 */ /* 0x101fe4000001160b */
[----:B------:R-:W-:-:S03]  /*0050*/  SHF.R.U32.HI R4, RZ, 0x7, R11 ;  /* 0x00000007ff047819 */ /* 0x000fc6000001160b */
[----:B------:R-:W0:Y:S04]  /*0060*/  SHFL.IDX PT, R2, R0, RZ, 0x1f ;  /* 0x00001fff00027589 */ /* 0x000e2800000e0000 */
[----:B------:R1:W2:Y:S01]  /*0070*/  SHFL.IDX PT, R5, R4, RZ, 0x1f ;  /* 0x00001fff04057589 */ /* 0x0002a200000e0000 */
[----:B0-----:R-:W-:-:S13]  /*0080*/  ISETP.NE.OR P0, PT, R2, RZ, !P0 ;  /* 0x000000ff0200720c */ /* 0x001fda0004705670 */
[----:B-12---:R-:W-:Y:S05]  /*0090*/  @P0 BRA `(.L_x_1) ;  /* 0x0000000000200947 */ /* 0x006fea0003800000 */
[----:B------:R-:W-:Y:S02]  /*00a0*/  ULDC.64 UR4, c[0x0][0x198] ;  /* 0x0000660000047ab9 */ /* 0x000fe40000000a00 */
[----:B------:R-:W-:Y:S02]  /*00b0*/  UIADD3 UR6, UP0, UR4, 0xf0, URZ ;  /* 0x000000f004067890 */ /* 0x000fe4000ff1e03f */
[----:B------:R-:W-:Y:S02]  /*00c0*/  UIADD3 UR4, UP1, UR4, 0x1f0, URZ ;  /* 0x000001f004047890 */ /* 0x000fe4000ff3e03f */
[----:B------:R-:W-:Y:S02]  /*00d0*/  UIADD3.X UR7, URZ, UR5, URZ, UP0, !UPT ;  /* 0x000000053f077290 */ /* 0x000fe400087fe43f */
[----:B------:R-:W-:-:S07]  /*00e0*/  UIADD3.X UR5, URZ, UR5, URZ, UP1, !UPT ;  /* 0x000000053f057290 */ /* 0x000fce0008ffe43f */
[----:B------:R0:W-:Y:S02]  /*00f0*/  UTMACCTL.PF [UR6] ;  /* 0x00000000060079b9 */ /* 0x0001e40008040000 */
[----:B------:R0:W-:Y:S02]  /*0100*/  UTMACCTL.PF [UR4] ;  /* 0x00000000040079b9 */ /* 0x0001e40008040000 */
[----:B0-----:R-:W-:Y:S01]  /*0110*/  NOP ;  /* 0x0000000000007918 */ /* 0x001fe20000000000 */
.L_x_1:
[----:B------:R-:W-:Y:S05]  /*0120*/  BSYNC B0 ;  /* 0x0000000000007941 */ /* 0x000fea0003800000 */
.L_x_0:
[----:B------:R-:W0:Y:S02]  /*0130*/  SHFL.IDX PT, R3, R0, RZ, 0x1f ;  /* 0x00001fff00037589 */ /* 0x000e2400000e0000 */
[----:B0-----:R-:W-:-:S13]  /*0140*/  ISETP.NE.AND P0, PT, R3, RZ, PT ;  /* 0x000000ff0300720c */ /* 0x001fda0003f05270 */
[----:B------:R-:W-:Y:S05]  /*0150*/  @P0 BRA `(.L_x_2) ;  /* 0x0000000000500947 */ /* 0x000fea0003800000 */
[----:B------:R-:W0:Y:S01]  /*0160*/  S2UR UR8, SR_CgaCtaId ;  /* 0x00000000000879c3 */ /* 0x000e220000008800 */
[----:B------:R-:W-:Y:S01]  /*0170*/  UMOV UR4, 0x400 ;  /* 0x0000040000047882 */ /* 0x000fe20000000000 */
[----:B------:R-:W-:Y:S01]  /*0180*/  UMOV UR5, 0x1 ;  /* 0x0000000100057882 */ /* 0x000fe20000000000 */
[----:B------:R-:W-:Y:S01]  /*0190*/  UMOV UR6, 0x80 ;  /* 0x0000008000067882 */ /* 0x000fe20000000000 */
[----:B------:R-:W-:Y:S01]  /*01a0*/  ELECT P0, URZ, PT ;  /* 0x00000000003f782f */ /* 0x000fe20003800000 */
[----:B------:R-:W-:-:S04]  /*01b0*/  UIADD3 UR6, -UR6, 0x100000, URZ ;  /* 0x0010000006067890 */ /* 0x000fc8000fffe13f */
[----:B------:R-:W-:Y:S02]  /*01c0*/  USHF.L.U32 UR7, UR6, 0xb, URZ ;  /* 0x0000000b06077899 */ /* 0x000fe4000800063f */
[----:B------:R-:W-:Y:S02]  /*01d0*/  USHF.L.U32 UR6, UR6, 0x1, URZ ;  /* 0x0000000106067899 */ /* 0x000fe4000800063f */
[----:B0-----:R-:W-:Y:S02]  /*01e0*/  ULEA UR8, UR8, UR4, 0x18 ;  /* 0x0000000408087291 */ /* 0x001fe4000f8ec03f */
[----:B------:R-:W-:-:S04]  /*01f0*/  UIADD3 UR4, -UR5, 0x100000, URZ ;  /* 0x0010000005047890 */ /* 0x000fc8000fffe13f */
[----:B------:R-:W-:Y:S02]  /*0200*/  USHF.L.U32 UR5, UR4, 0xb, URZ ;  /* 0x0000000b04057899 */ /* 0x000fe4000800063f */
[----:B------:R-:W-:Y:S01]  /*0210*/  USHF.L.U32 UR4, UR4, 0x1, URZ ;  /* 0x0000000104047899 */ /* 0x000fe2000800063f */
[----:B------:R-:W0:Y:S11]  /*0220*/  FENCE.VIEW.ASYNC.S ;  /* 0x00000000000073c6 */ /* 0x000e360000000000 */
[----:B0-----:R0:W1:Y:S01]  /*0230*/  SYNCS.EXCH.64 URZ, [UR8], UR4 ;  /* 0x00000004083f75b2 */ /* 0x0010620008000100 */
[----:B------:R0:W2:Y:S01]  /*0240*/  SYNCS.EXCH.64 URZ, [UR8+0x18], UR6 ;  /* 0x00001806083f75b2 */ /* 0x0000a20008000100 */
[----:B------:R0:W3:Y:S01]  /*0250*/  SYNCS.EXCH.64 URZ, [UR8+0x8], UR4 ;  /* 0x00000804083f75b2 */ /* 0x0000e20008000100 */
[----:B------:R0:W4:Y:S01]  /*0260*/  SYNCS.EXCH.64 URZ, [UR8+0x20], UR6 ;  /* 0x00002006083f75b2 */ /* 0x0001220008000100 */
[----:B------:R0:W0:Y:S01]  /*0270*/  SYNCS.EXCH.64 URZ, [UR8+0x10], UR4 ;  /* 0x00001004083f75b2 */ /* 0x0000220008000100 */
[----:B------:R0:W0:Y:S01]  /*0280*/  SYNCS.EXCH.64 URZ, [UR8+0x28], UR6 ;  /* 0x00002806083f75b2 */ /* 0x0000220008000100 */
[----:B------:R-:W-:Y:S01]  /*0290*/  NOP ;  /* 0x0000000000007918 */ /* 0x000fe20000000000 */
.L_x_2:
[----:B------:R-:W5:Y:S01]  /*02a0*/  SHFL.IDX PT, R6, R0, RZ, 0x1f ;  /* 0x00001fff00067589 */ /* 0x000f6200000e0000 */
[----:B------:R-:W-:Y:S01]  /*02b0*/  ELECT P0, URZ, PT ;  /* 0x00000000003f782f */ /* 0x000fe20003800000 */
[----:B------:R-:W-:Y:S01]  /*02c0*/  NOP ;  /* 0x0000000000007918 */ /* 0x000fe20000000000 */
[----:B------:R-:W-:Y:S01]  /*02d0*/  ELECT P1, URZ, PT ;  /* 0x00000000003f782f */ /* 0x000fe20003820000 */
[----:B------:R1:W2:Y:S01]  /*02e0*/  SHFL.IDX PT, R3, R0, RZ, 0x1f ;  /* 0x00001fff00037589 */ /* 0x0002a200000e0000 */
[----:B0-----:R-:W-:Y:S01]  /*02f0*/  UMOV UR4, 0x20 ;  /* 0x0000002000047882 */ /* 0x001fe20000000000 */
[----:B------:R-:W-:Y:S01]  /*0300*/  UMOV UR11, 0x80 ;  /* 0x00000080000b7882 */ /* 0x000fe20000000000 */
[----:B------:R-:W-:Y:S01]  /*0310*/  NOP ;  /* 0x0000000000007918 */ /* 0x000fe20000000000 */
[----:B------:R-:W0:Y:S01]  /*0320*/  SHFL.IDX PT, R4, R4, RZ, 0x1f ;  /* 0x00001fff04047589 */ /* 0x000e2200000e0000 */
[C---:B------:R-:W-:Y:S01]  /*0330*/  VIADD R33, R5.reuse, 0xffffffff ;  /* 0xffffffff05217836 */ /* 0x040fe20000000000 */
[----:B------:R-:W-:Y:S01]  /*0340*/  ULDC.64 UR20, c[0x0][0x208] ;  /* 0x0000820000147ab9 */ /* 0x000fe20000000a00 */
[----:B------:R-:W-:-:S02]  /*0350*/  ISETP.NE.AND P2, PT, R5, RZ, PT ;  /* 0x000000ff0500720c */ /* 0x000fc40003f45270 */
[----:B-1----:R-:W-:Y:S02]  /*0360*/  SHF.R.S32.HI R0, RZ, 0x1f, R11 ;  /* 0x0000001fff007819 */ /* 0x002fe4000001140b */
[----:B------:R-:W-:Y:S02]  /*0370*/  ISETP.GE.U32.AND P3, PT, R33, 0x2, PT ;  /* 0x000000022100780c */ /* 0x000fe40003f66070 */
[----:B------:R-:W-:-:S04]  /*0380*/  LEA.HI R0, R0, R11, RZ, 0x7 ;  /* 0x0000000b00007211 */ /* 0x000fc800078f38ff */
[----:B------:R-:W-:Y:S02]  /*0390*/  LOP3.LUT R0, R0, 0xffffff80, RZ, 0xc0, !PT ;  /* 0xffffff8000007812 */ /* 0x000fe400078ec0ff */
[----:B-----5:R-:W-:-:S03]  /*03a0*/  ISETP.NE.OR P0, PT, R6, RZ, !P0 ;  /* 0x000000ff0600720c */ /* 0x020fc60004705670 */
[----:B------:R-:W-:Y:S01]  /*03b0*/  IMAD.IADD R10, R11, 0x1, -R0 ;  /* 0x000000010b0a7824 */ /* 0x000fe200078e0a00 */
[----:B--2---:R-:W-:Y:S02]  /*03c0*/  ISETP.NE.OR P1, PT, R3, RZ, !P1 ;  /* 0x000000ff0300720c */ /* 0x004fe40004f25670 */
[----:B------:R-:W-:Y:S02]  /*03d0*/  SHF.R.S32.HI R3, RZ, 0x1f, R2 ;  /* 0x0000001fff037819 */ /* 0x000fe40000011402 */
[----:B0-----:R-:W-:Y:S02]  /*03e0*/  R2UR UR15, R4 ;  /* 0x00000000040f72ca */ /* 0x001fe400000e0000 */
[----:B------:R-:W-:-:S03]  /*03f0*/  LEA.HI R3, R3, R2, RZ, 0x2 ;  /* 0x0000000203037211 */ /* 0x000fc600078f10ff */
[----:B------:R-:W-:Y:S01]  /*0400*/  VOTEU.ALL UP0, P0 ;  /* 0x00000000003f7886 */ /* 0x000fe20000000000 */
[----:B------:R-:W-:-:S03]  /*0410*/  LOP3.LUT R3, R3, 0xfffffffc, RZ, 0xc0, !PT ;  /* 0xfffffffc03037812 */ /* 0x000fc600078ec0ff */
[----:B------:R-:W-:Y:S01]  /*0420*/  VOTEU.ALL UP1, P1 ;  /* 0x00000000003f7886 */ /* 0x000fe20000820000 */
[----:B------:R-:W0:Y:S01]  /*0430*/  @!UP0 S2UR UR7, SR_CgaCtaId ;  /* 0x00000000000789c3 */ /* 0x000e220000008800 */
[----:B------:R-:W-:Y:S01]  /*0440*/  @!UP0 UMOV UR6, 0x400 ;  /* 0x0000040000068882 */ /* 0x000fe20000000000 */
[----:B------:R-:W-:-:S04]  /*0450*/  @!UP0 UIADD3 UR4, -UR4, 0x100000, URZ ;  /* 0x0010000004048890 */ /* 0x000fc8000fffe13f */
[----:B------:R-:W-:Y:S02]  /*0460*/  @!UP0 USHF.L.U32 UR5, UR4, 0xb, URZ ;  /* 0x0000000b04058899 */ /* 0x000fe4000800063f */
[----:B------:R-:W-:Y:S01]  /*0470*/  @!UP0 USHF.L.U32 UR4, UR4, 0x1, URZ ;  /* 0x0000000104048899 */ /* 0x000fe2000800063f */
[----:B------:R-:W-:Y:S01]  /*0480*/  IMAD.IADD R20, R2, 0x1, -R3 ;  /* 0x0000000102147824 */ /* 0x000fe200078e0a03 */
[----:B------:R-:W-:Y:S01]  /*0490*/  @!UP1 UMOV UR9, 0x400 ;  /* 0x0000040000099882 */ /* 0x000fe20000000000 */
[----:B------:R-:W-:Y:S01]  /*04a0*/  VOTEU.ALL UP2, P1 ;  /* 0x00000000003f7886 */ /* 0x000fe20000840000 */
[----:B------:R-:W-:Y:S01]  /*04b0*/  VOTEU.ALL UP3, P1 ;  /* 0x00000000003f7886 */ /* 0x000fe20000860000 */
[----:B------:R-:W-:Y:S01]  /*04c0*/  VOTEU.ALL UP4, P1 ;  /* 0x00000000003f7886 */ /* 0x000fe20000880000 */
[----:B------:R-:W1:Y:S01]  /*04d0*/  @!UP1 S2UR UR10, SR_CgaCtaId ;  /* 0x00000000000a99c3 */ /* 0x000e620000008800 */
[----:B------:R-:W-:Y:S01]  /*04e0*/  VOTEU.ALL UP5, P1 ;  /* 0x00000000003f7886 */ /* 0x000fe200008a0000 */
[----:B0-----:R-:W-:-:S02]  /*04f0*/  @!UP0 ULEA UR8, UR7, UR6, 0x18 ;  /* 0x0000000607088291 */ /* 0x001fc4000f8ec03f */
[----:B------:R-:W-:-:S04]  /*0500*/  @!UP1 UIADD3 UR6, -UR11, 0x100000, URZ ;  /* 0x001000000b069890 */ /* 0x000fc8000fffe13f */
[----:B------:R-:W-:Y:S02]  /*0510*/  @!UP1 USHF.L.U32 UR7, UR6, 0xb, URZ ;  /* 0x0000000b06079899 */ /* 0x000fe4000800063f */
[----:B------:R-:W-:Y:S01]  /*0520*/  @!UP1 USHF.L.U32 UR6, UR6, 0x1, URZ ;  /* 0x0000000106069899 */ /* 0x000fe2000800063f */
[----:B------:R-:W-:Y:S01]  /*0530*/  VOTEU.ALL UP0, P0 ;  /* 0x00000000003f7886 */ /* 0x000fe20000000000 */
[----:B-1----:R-:W-:Y:S01]  /*0540*/  @!UP1 ULEA UR9, UR10, UR9, 0x18 ;  /* 0x000000090a099291 */ /* 0x002fe2000f8ec03f */
[----:B------:R-:W-:Y:S02]  /*0550*/  VOTEU.ALL UP1, P0 ;  /* 0x00000000003f7886 */ /* 0x000fe40000020000 */
[----:B------:R-:W-:Y:S01]  /*0560*/  ULDC.64 UR10, c[0x0][0x598] ;  /* 0x00016600000a7ab9 */ /* 0x000fe20000000a00 */
[----:B------:R-:W-:Y:S01]  /*0570*/  ISETP.NE.AND P0, PT, R20, 0x3, PT ;  /* 0x000000031400780c */ /* 0x000fe20003f05270 */
[----:B------:R-:W0:Y:S02]  /*0580*/  FENCE.VIEW.ASYNC.S ;  /* 0x00000000000073c6 */ /* 0x000e240000000000 */
[----:B0-----:R0:W3:Y:S01]  /*0590*/  @!UP0 SYNCS.EXCH.64 URZ, [UR8+0x60], UR4 ;  /* 0x00006004083f85b2 */ /* 0x0010e20008000100 */
[----:B------:R-:W-:-:S02]  /*05a0*/  ISETP.NE.U32.AND P1, PT, RZ, UR10, PT ;  /* 0x0000000aff007c0c */ /* 0x000fc4000bf25070 */
[----:B------:R-:W-:Y:S02]  /*05b0*/  ISETP.EQ.OR P0, PT, R20, RZ, !P0 ;  /* 0x000000ff1400720c */ /* 0x000fe40004702670 */
[----:B------:R-:W-:Y:S02]  /*05c0*/  ISETP.NE.AND.EX P1, PT, RZ, UR11, PT, P1 ;  /* 0x0000000bff007c0c */ /* 0x000fe4000bf25310 */
[----:B------:R-:W-:-:S04]  /*05d0*/  ISETP.EQ.AND P0, PT, R5, RZ, P0 ;  /* 0x000000ff0500720c */ /* 0x000fc80000702270 */
[----:B------:R-:W-:-:S04]  /*05e0*/  SEL R7, RZ, 0x1, !P0 ;  /* 0x00000001ff077807 */ /* 0x000fc80004000000 */
[----:B------:R-:W-:Y:S01]  /*05f0*/  SEL R7, R7, 0x2, P3 ;  /* 0x0000000207077807 */ /* 0x000fe20001800000 */
[----:B------:R0:W3:Y:S01]  /*0600*/  @!UP1 SYNCS.EXCH.64 URZ, [UR8+0x68], UR4 ;  /* 0x00006804083f95b2 */ /* 0x0000e20008000100 */
[----:B------:R-:W-:Y:S01]  /*0610*/  NOP ;  /* 0x0000000000007918 */ /* 0x000fe20000000000 */
[----:B------:R0:W3:Y:S01]  /*0620*/  @!UP2 SYNCS.EXCH.64 URZ, [UR9+0x40], UR6 ;  /* 0x00004006093fa5b2 */ /* 0x0000e20008000100 */
[----:B------:R0:W3:Y:S01]  /*0630*/  @!UP3 SYNCS.EXCH.64 URZ, [UR9+0x48], UR6 ;  /* 0x00004806093fb5b2 */ /* 0x0000e20008000100 */
[----:B------:R0:W3:Y:S01]  /*0640*/  @!UP4 SYNCS.EXCH.64 URZ, [UR9+0x50], UR6 ;  /* 0x00005006093fc5b2 */ /* 0x0000e20008000100 */
[----:B------:R0:W3:Y:S01]  /*0650*/  @!UP5 SYNCS.EXCH.64 URZ, [UR9+0x58], UR6 ;  /* 0x00005806093fd5b2 */ /* 0x0000e20008000100 */
[----:B------:R-:W-:Y:S01]  /*0660*/  NOP ;  /* 0x0000000000007918 */ /* 0x000fe20000000000 */
[----:B---34-:R-:W-:Y:S06]  /*0670*/  BAR.SYNC.DEFER_BLOCKING 0x0 ;  /* 0x0000000000007b1d */ /* 0x018fec0000010000 */
[----:B0-----:R-:W-:Y:S05]  /*0680*/  @!P1 BRA `(.L_x_3) ;  /* 0x00000000001c9947 */ /* 0x001fea0003800000 */
[----:B------:R-:W0:Y:S02]  /*0690*/  LDC.64 R2, c[0x0][0x598] ;  /* 0x00016600ff027b82 */ /* 0x000e240000000a00 */
[----:B0-----:R-:W2:Y:S02]  /*06a0*/  LDG.E.64 R2, desc[UR20][R2.64] ;  /* 0x0000001402027981 */ /* 0x001ea4000c1e1b00 */
[----:B--2---:R-:W-:-:S04]  /*06b0*/  ISETP.NE.U32.AND P0, PT, R2, RZ, PT ;  /* 0x000000ff0200720c */ /* 0x004fc80003f05070 */
[----:B------:R-:W-:-:S13]  /*06c0*/  ISETP.NE.AND.EX P0, PT, R3, RZ, PT, P0 ;  /* 0x000000ff0300720c */ /* 0x000fda0003f05300 */
[----:B------:R-:W-:Y:S05]  /*06d0*/  @!P0 BRA `(.L_x_3) ;  /* 0x0000000000088947 */ /* 0x000fea0003800000 */
[----:B------:R2:W5:Y:S01]  /*06e0*/  LD.E R12, desc[UR20][R2.64] ;  /* 0x00000014020c7980 */ /* 0x000562000c101900 */
[----:B------:R-:W-:Y:S05]  /*06f0*/  BRA `(.L_x_4) ;  /* 0x0000000000207947 */ /* 0x000fea0003800000 */
.L_x_3:
[----:B------:R-:W-:Y:S02]  /*0700*/  ULDC.64 UR4, c[0x0][0x588] ;  /* 0x0001620000047ab9 */ /* 0x000fe40000000a00 */
[----:B------:R-:W-:-:S04]  /*0710*/  ISETP.NE.U32.AND P0, PT, RZ, UR4, PT ;  /* 0x00000004ff007c0c */ /* 0x000fc8000bf05070 */
[----:B------:R-:W-:-:S13]  /*0720*/  ISETP.NE.AND.EX P0, PT, RZ, UR5, PT, P0 ;  /* 0x00000005ff007c0c */ /* 0x000fda000bf05300 */
[----:B------:R-:W-:Y:S05]  /*0730*/  @!P0 BRA `(.L_x_5) ;  /* 0x00000000000c8947 */ /* 0x000fea0003800000 */
[----:B------:R-:W0:Y:S02]  /*0740*/  LDC.64 R12, c[0x0][0x588] ;  /* 0x00016200ff0c7b82 */ /* 0x000e240000000a00 */
[----:B0-----:R1:W5:Y:S01]  /*0750*/  LDG.E R12, desc[UR20][R12.64] ;  /* 0x000000140c0c7981 */ /* 0x001362000c1e1900 */
[----:B------:R-:W-:Y:S05]  /*0760*/  BRA `(.L_x_4) ;  /* 0x0000000000047947 */ /* 0x000fea0003800000 */
.L_x_5:
[----:B------:R-:W0:Y:S02]  /*0770*/  LDC R12, c[0x0][0x580] ;  /* 0x00016000ff0c7b82 */ /* 0x000e240000000800 */
.L_x_4:
[----:B------:R-:W-:Y:S02]  /*0780*/  ULDC.64 UR4, c[0x0][0x5a0] ;  /* 0x0001680000047ab9 */ /* 0x000fe40000000a00 */
[----:B------:R-:W-:-:S04]  /*0790*/  ISETP.NE.U32.AND P0, PT, RZ, UR4, PT ;  /* 0x00000004ff007c0c */ /* 0x000fc8000bf05070 */
[----:B------:R-:W-:-:S13]  /*07a0*/  ISETP.NE.AND.EX P0, PT, RZ, UR5, PT, P0 ;  /* 0x00000005ff007c0c */ /* 0x000fda000bf05300 */
[----:B------:R-:W-:Y:S05]  /*07b0*/  @!P0 BRA `(.L_x_6) ;  /* 0x00000000001c8947 */ /* 0x000fea0003800000 */
[----:B--2---:R-:W2:Y:S02]  /*07c0*/  LDC.64 R2, c[0x0][0x5a0] ;  /* 0x00016800ff027b82 */ /* 0x004ea40000000a00 */
[----:B--2---:R-:W2:Y:S02]  /*07d0*/  LDG.E.64 R2, desc[UR20][R2.64] ;  /* 0x0000001402027981 */ /* 0x004ea4000c1e1b00 */
[----:B--2---:R-:W-:-:S04]  /*07e0*/  ISETP.NE.U32.AND P0, PT, R2, RZ, PT ;  /* 0x000000ff0200720c */ /* 0x004fc80003f05070 */
[----:B------:R-:W-:-:S13]  /*07f0*/  ISETP.NE.AND.EX P0, PT, R3, RZ, PT, P0 ;  /* 0x000000ff0300720c */ /* 0x000fda0003f05300 */
[----:B------:R-:W-:Y:S05]  /*0800*/  @!P0 BRA `(.L_x_6) ;  /* 0x0000000000088947 */ /* 0x000fea0003800000 */
[----:B-1----:R4:W5:Y:S01]  /*0810*/  LD.E R13, desc[UR20][R2.64] ;  /* 0x00000014020d7980 */ /* 0x002962000c101900 */
[----:B------:R-:W-:Y:S05]  /*0820*/  BRA `(.L_x_7) ;  /* 0x0000000000207947 */ /* 0x000fea0003800000 */
.L_x_6:
[----:B------:R-:W-:Y:S02]  /*0830*/  ULDC.64 UR4, c[0x0][0x590] ;  /* 0x0001640000047ab9 */ /* 0x000fe40000000a00 */
[----:B------:R-:W-:-:S04]  /*0840*/  ISETP.NE.U32.AND P0, PT, RZ, UR4, PT ;  /* 0x00000004ff007c0c */ /* 0x000fc8000bf05070 */
[----:B------:R-:W-:-:S13]  /*0850*/  ISETP.NE.AND.EX P0, PT, RZ, UR5, PT, P0 ;  /* 0x00000005ff007c0c */ /* 0x000fda000bf05300 */
[----:B------:R-:W-:Y:S05]  /*0860*/  @!P0 BRA `(.L_x_8) ;  /* 0x00000000000c8947 */ /* 0x000fea0003800000 */
[----:B--2---:R-:W1:Y:S02]  /*0870*/  LDC.64 R2, c[0x0][0x590] ;  /* 0x00016400ff027b82 */ /* 0x004e640000000a00 */
[----:B-1----:R3:W5:Y:S01]  /*0880*/  LDG.E R13, desc[UR20][R2.64] ;  /* 0x00000014020d7981 */ /* 0x002762000c1e1900 */
[----:B------:R-:W-:Y:S05]  /*0890*/  BRA `(.L_x_7) ;  /* 0x0000000000047947 */ /* 0x000fea0003800000 */
.L_x_8:
[----:B-1----:R-:W1:Y:S02]  /*08a0*/  LDC R13, c[0x0][0x584] ;  /* 0x00016100ff0d7b82 */ /* 0x002e640000000800 */
.L_x_7:
[----:B------:R-:W0:Y:S01]  /*08b0*/  LDC R0, c[0x0][0x65c] ;  /* 0x00019700ff007b82 */ /* 0x000e220000000800 */
[----:B------:R-:W2:Y:S01]  /*08c0*/  S2R R21, SR_CTAID.Y ;  /* 0x0000000000157919 */ /* 0x000ea20000002600 */
[----:B------:R-:W-:Y:S01]  /*08d0*/  ULDC UR8, c[0x0][0x28c] ;  /* 0x0000a30000087ab9 */ /* 0x000fe20000000800 */
[----:B------:R-:W-:Y:S01]  /*08e0*/  ISETP.NE.AND P0, PT, R5, 0x2, PT ;  /* 0x000000020500780c */ /* 0x000fe20003f05270 */
[----:B------:R-:W-:Y:S01]  /*08f0*/  UIADD3 UR8, UR8, 0x3f, URZ ;  /* 0x0000003f08087890 */ /* 0x000fe2000fffe03f */
[----:B------:R-:W1:Y:S01]  /*0900*/  S2R R14, SR_CTAID.X ;  /* 0x00000000000e7919 */ /* 0x000e620000002500 */
[----:B------:R-:W-:Y:S01]  /*0910*/  UMOV UR5, URZ ;  /* 0x0000003f00057c82 */ /* 0x000fe20008000000 */
[----:B------:R-:W-:Y:S01]  /*0920*/  UMOV UR4, URZ ;  /* 0x0000003f00047c82 */ /* 0x000fe20008000000 */
[----:B------:R-:W-:-:S04]  /*0930*/  USHF.R.S32.HI UR9, URZ, 0x1f, UR8 ;  /* 0x0000001f3f097899 */ /* 0x000fc80008011408 */
[----:B------:R-:W-:-:S04]  /*0940*/  ULEA.HI UR9, UR9, UR8, URZ, 0x6 ;  /* 0x0000000809097291 */ /* 0x000fc8000f8f303f */
[----:B------:R-:W-:Y:S01]  /*0950*/  USHF.R.S32.HI UR13, URZ, 0x6, UR9 ;  /* 0x000000063f0d7899 */ /* 0x000fe20008011409 */
[----:B0-----:R-:W-:-:S13]  /*0960*/  ISETP.NE.AND P4, PT, R0, 0x1, PT ;  /* 0x000000010000780c */ /* 0x001fda0003f85270 */
[----:B------:R-:W1:Y:S01]  /*0970*/  @P4 LDC R15, c[0x0][0x10] ;  /* 0x00000400ff0f4b82 */ /* 0x000e620000000800 */
[----:B--234-:R-:W-:Y:S02]  /*0980*/  @P4 IMAD.MOV.U32 R2, RZ, RZ, R21 ;  /* 0x000000ffff024224 */ /* 0x01cfe400078e0015 */
[----:B------:R-:W-:Y:S02]  /*0990*/  @P4 IMAD.MOV.U32 R3, RZ, RZ, RZ ;  /* 0x000000ffff034224 */ /* 0x000fe400078e00ff */
[----:B------:R-:W-:-:S03]  /*09a0*/  @P4 IMAD.MOV.U32 R5, RZ, RZ, RZ ;  /* 0x000000ffff054224 */ /* 0x000fc600078e00ff */
[----:B------:R-:W0:Y:S01]  /*09b0*/  @!P4 LDC R9, c[0x0][0xc] ;  /* 0x00000300ff09cb82 */ /* 0x000e220000000800 */
[----:B------:R-:W-:Y:S01]  /*09c0*/  ULDC UR6, c[0x0][0xc] ;  /* 0x0000030000067ab9 */ /* 0x000fe20000000800 */
[----:B------:R-:W-:Y:S02]  /*09d0*/  ULDC UR7, c[0x0][0x10] ;  /* 0x0000040000077ab9 */ /* 0x000fe40000000800 */
[----:B------:R-:W-:-:S04]  /*09e0*/  UIMAD.WIDE.U32 UR6, UR6, UR7, URZ ;  /* 0x00000007060672a5 */ /* 0x000fc8000f8e003f */
[----:B------:R-:W2:Y:S01]  /*09f0*/  LDC R8, c[0x0][0x14] ;  /* 0x00000500ff087b82 */ /* 0x000ea20000000800 */
[----:B-1----:R-:W-:-:S04]  /*0a00*/  @P4 IMAD.WIDE.U32 R2, R14, R15, R2 ;  /* 0x0000000f0e024225 */ /* 0x002fc800078e0002 */
[----:B------:R-:W-:Y:S02]  /*0a10*/  IMAD.MOV.U32 R15, RZ, RZ, RZ ;  /* 0x000000ffff0f7224 */ /* 0x000fe400078e00ff */
[----:B------:R-:W-:Y:S02]  /*0a20*/  @P4 IMAD.IADD R3, R3, 0x1, R5 ;  /* 0x0000000103034824 */ /* 0x000fe400078e0205 */
[----:B0-----:R-:W-:-:S04]  /*0a30*/  @!P4 IMAD.WIDE.U32 R4, R9, R21, R14 ;  /* 0x000000150904c225 */ /* 0x001fc800078e000e */
[----:B------:R-:W-:Y:S02]  /*0a40*/  @!P4 IMAD.MOV.U32 R2, RZ, RZ, R4 ;  /* 0x000000ffff02c224 */ /* 0x000fe400078e0004 */
[----:B------:R-:W-:Y:S02]  /*0a50*/  @!P4 IMAD.MOV.U32 R3, RZ, RZ, R5 ;  /* 0x000000ffff03c224 */ /* 0x000fe400078e0005 */
[C---:B--2---:R-:W-:Y:S02]  /*0a60*/  IMAD R17, R8.reuse, UR7, RZ ;  /* 0x0000000708117c24 */ /* 0x044fe4000f8e02ff */
[----:B------:R-:W-:Y:S01]  /*0a70*/  IMAD.WIDE.U32 R8, R8, UR6, RZ ;  /* 0x0000000608087c25 */ /* 0x000fe2000f8e00ff */
[----:B------:R-:W-:-:S03]  /*0a80*/  ULDC.64 UR6, c[0x0][0x650] ;  /* 0x0001940000067ab9 */ /* 0x000fc60000000a00 */
[----:B------:R-:W-:Y:S01]  /*0a90*/  IMAD.IADD R0, R9, 0x1, R17 ;  /* 0x0000000109007824 */ /* 0x000fe200078e0211 */
[----:B------:R-:W-:Y:S06]  /*0aa0*/  @P0 BRA `(.L_x_9) ;  /* 0x0000000000200947 */ /* 0x000fec0003800000 */
[----:B------:R-:W-:Y:S01]  /*0ab0*/  UISETP.GE.U32.AND UP0, UPT, UR13, 0x3, UPT ;  /* 0x000000030d00788c */ /* 0x000fe2000bf06070 */
[----:B------:R-:W-:Y:S01]  /*0ac0*/  IADD3 R2, P0, R2, R8, RZ ;  /* 0x0000000802027210 */ /* 0x000fe20007f1e0ff */
[----:B------:R-:W-:-:S04]  /*0ad0*/  UIMAD.WIDE.U32 UR4, UR13, -0x55555555, URZ ;  /* 0xaaaaaaab0d0478a5 */ /* 0x000fc8000f8e003f */
[----:B------:R-:W-:Y:S01]  /*0ae0*/  USHF.R.U32.HI UR5, URZ, 0x1, UR5 ;  /* 0x000000013f057899 */ /* 0x000fe20008011605 */
[----:B------:R-:W-:Y:S02]  /*0af0*/  IMAD.X R3, R0, 0x1, R3, P0 ;  /* 0x0000000100037824 */ /* 0x000fe400000e0603 */
[----:B------:R-:W-:Y:S02]  /*0b00*/  UMOV UR4, URZ ;  /* 0x0000003f00047c82 */ /* 0x000fe40008000000 */
[----:B------:R-:W-:Y:S02]  /*0b10*/  @UP0 ULOP3.LUT UR4, UR5, 0x1, URZ, 0xc0, !UPT ;  /* 0x0000000105040892 */ /* 0x000fe4000f8ec03f */
[----:B------:R-:W-:-:S12]  /*0b20*/  UIMAD UR5, UR5, -0x3, UR13 ;  /* 0xfffffffd050578a4 */ /* 0x000fd8000f8e020d */
.L_x_9:
[----:B------:R-:W-:Y:S01]  /*0b30*/  ISETP.GE.U32.AND P0, PT, R2, UR6, PT ;  /* 0x0000000602007c0c */ /* 0x000fe2000bf06070 */
[----:B------:R-:W-:Y:S01]  /*0b40*/  IMAD.MOV.U32 R6, RZ, RZ, -0x1 ;  /* 0xffffffffff067424 */ /* 0x000fe200078e00ff */
[----:B------:R-:W-:Y:S01]  /*0b50*/  PRMT R16, RZ, 0x7610, R16 ;  /* 0x00007610ff107816 */ /* 0x000fe20000000010 */
[----:B------:R-:W-:Y:S01]  /*0b60*/  IMAD.MOV.U32 R4, RZ, RZ, -0x1 ;  /* 0xffffffffff047424 */ /* 0x000fe200078e00ff */
[----:B------:R-:W-:Y:S01]  /*0b70*/  ISETP.GE.U32.AND.EX P0, PT, R3, UR7, PT, P0 ;  /* 0x0000000703007c0c */ /* 0x000fe2000bf06100 */
[----:B------:R-:W-:-:S12]  /*0b80*/  IMAD.MOV.U32 R5, RZ, RZ, -0x1 ;  /* 0xffffffffff057424 */ /* 0x000fd800078e00ff */
[----:B------:R-:W-:Y:S05]  /*0b90*/  @P0 BRA `(.L_x_10) ;  /* 0x00000004005c0947 */ /* 0x000fea0003800000 */
[----:B------:R-:W0:Y:S01]  /*0ba0*/  LDC.64 R24, c[0x0][0x628] ;  /* 0x00018a00ff187b82 */ /* 0x000e220000000a00 */
[----:B------:R-:W-:Y:S02]  /*0bb0*/  IMAD.MOV.U32 R4, RZ, RZ, R2 ;  /* 0x000000ffff047224 */ /* 0x000fe400078e0002 */
[----:B------:R-:W-:-:S05]  /*0bc0*/  IMAD.MOV.U32 R5, RZ, RZ, R3 ;  /* 0x000000ffff057224 */ /* 0x000fca00078e0003 */
[----:B------:R-:W1:Y:S08]  /*0bd0*/  LDC R6, c[0x0][0x630] ;  /* 0x00018c00ff067b82 */ /* 0x000e700000000800 */
[----:B------:R-:W2:Y:S01]  /*0be0*/  LDC.64 R26, c[0x0][0x620] ;  /* 0x00018800ff1a7b82 */ /* 0x000ea20000000a00 */
[----:B0-----:R-:W-:-:S04]  /*0bf0*/  ISETP.NE.U32.AND P0, PT, R24, RZ, PT ;  /* 0x000000ff1800720c */ /* 0x001fc80003f05070 */
[----:B------:R-:W-:-:S13]  /*0c00*/  ISETP.NE.AND.EX P0, PT, R25, RZ, PT, P0 ;  /* 0x000000ff1900720c */ /* 0x000fda0003f05300 */
[----:B-12---:R-:W-:Y:S05]  /*0c10*/  @!P0 BRA `(.L_x_11) ;  /* 0x0000000000288947 */ /* 0x006fea0003800000 */
[----:B------:R-:W0:Y:S02]  /*0c20*/  LDC R19, c[0x0][0x634] ;  /* 0x00018d00ff137b82 */ /* 0x000e240000000800 */
[----:B0-----:R-:W-:-:S05]  /*0c30*/  IADD3 R19, P0, R2, R19, RZ ;  /* 0x0000001302137210 */ /* 0x001fca0007f1e0ff */
[----:B------:R-:W-:-:S04]  /*0c40*/  IMAD.X R23, RZ, RZ, R3, P0 ;  /* 0x000000ffff177224 */ /* 0x000fc800000e0603 */
[----:B------:R-:W-:-:S04]  /*0c50*/  IMAD.WIDE.U32 R4, R23, R24, RZ ;  /* 0x0000001817047225 */ /* 0x000fc800078e00ff */
[----:B------:R-:W-:-:S04]  /*0c60*/  IMAD.WIDE.U32 R16, P0, R19, R25, R4 ;  /* 0x0000001913107225 */ /* 0x000fc80007800004 */
[----:B------:R-:W-:-:S04]  /*0c70*/  IMAD.WIDE.U32 R4, R19, R24, RZ ;  /* 0x0000001813047225 */ /* 0x000fc800078e00ff */
[----:B------:R-:W-:Y:S01]  /*0c80*/  IMAD.X R19, RZ, RZ, RZ, P0 ;  /* 0x000000ffff137224 */ /* 0x000fe200000e06ff */
[----:B------:R-:W-:Y:S01]  /*0c90*/  IADD3 RZ, P0, R5, R16, RZ ;  /* 0x0000001005ff7210 */ /* 0x000fe20007f1e0ff */
[----:B------:R-:W-:-:S04]  /*0ca0*/  IMAD.MOV.U32 R18, RZ, RZ, R17 ;  /* 0x000000ffff127224 */ /* 0x000fc800078e0011 */
[----:B------:R-:W-:-:S08]  /*0cb0*/  IMAD.WIDE.U32.X R4, R23, R25, R18, P0 ;  /* 0x0000001917047225 */ /* 0x000fd000000e0412 */
.L_x_11:
[--C-:B------:R-:W-:Y:S01]  /*0cc0*/  SHF.R.U64 R32, R4, R6, R5.reuse ;  /* 0x0000000604207219 */ /* 0x100fe20000001205 */
[----:B------:R-:W0:Y:S01]  /*0cd0*/  LDC.64 R28, c[0x0][0x640] ;  /* 0x00019000ff1c7b82 */ /* 0x000e220000000a00 */
[----:B------:R-:W-:Y:S01]  /*0ce0*/  I2FP.F32.U32 R4, R14 ;  /* 0x0000000e00047245 */ /* 0x000fe20000201000 */
[----:B------:R-:W-:Y:S01]  /*0cf0*/  ULDC UR6, c[0x0][0x150] ;  /* 0x0000540000067ab9 */ /* 0x000fe20000000800 */
[----:B------:R-:W-:Y:S02]  /*0d00*/  SHF.R.U32.HI R5, RZ, R6, R5 ;  /* 0x00000006ff057219 */ /* 0x000fe40000011605 */
[----:B------:R-:W-:Y:S01]  /*0d10*/  IADD3 R17, P0, RZ, -R32, RZ ;  /* 0x80000020ff117210 */ /* 0x000fe20007f1e0ff */
[----:B------:R-:W-:Y:S01]  /*0d20*/  FMUL R6, R4, UR6 ;  /* 0x0000000604067c20 */ /* 0x000fe20008400000 */
[----:B------:R-:W-:Y:S01]  /*0d30*/  ULDC UR6, c[0x0][0x154] ;  /* 0x0000550000067ab9 */ /* 0x000fe20000000800 */
[----:B------:R-:W1:Y:S02]  /*0d40*/  LDC R18, c[0x0][0x618] ;  /* 0x00018600ff127b82 */ /* 0x000e640000000800 */
[----:B------:R-:W-:-:S02]  /*0d50*/  IMAD.X R19, RZ, RZ, ~R5, P0 ;  /* 0x000000ffff137224 */ /* 0x000fc400000e0e05 */
[----:B------:R-:W2:Y:S01]  /*0d60*/  F2I.U32.TRUNC.NTZ R6, R6 ;  /* 0x0000000600067305 */ /* 0x000ea2000020f000 */
[----:B------:R-:W-:-:S03]  /*0d70*/  IMAD.WIDE.U32 R4, R17, R26, R2 ;  /* 0x0000001a11047225 */ /* 0x000fc600078e0002 */
[----:B------:R-:W3:Y:S01]  /*0d80*/  LDC R15, c[0x0][0x144] ;  /* 0x00005100ff0f7b82 */ /* 0x000ee20000000800 */
[----:B------:R-:W-:-:S04]  /*0d90*/  IMAD R16, R19, R26, RZ ;  /* 0x0000001a13107224 */ /* 0x000fc800078e02ff */
[----:B------:R-:W-:-:S03]  /*0da0*/  IMAD R17, R17, R27, R16 ;  /* 0x0000001b11117224 */ /* 0x000fc600078e0210 */
[----:B------:R-:W4:Y:S01]  /*0db0*/  LDC R22, c[0x0][0x608] ;  /* 0x00018200ff167b82 */ /* 0x000f220000000800 */
[----:B------:R-:W-:Y:S01]  /*0dc0*/  IMAD.IADD R17, R5, 0x1, R17 ;  /* 0x0000000105117824 */ /* 0x000fe200078e0211 */
[----:B0-----:R-:W-:Y:S01]  /*0dd0*/  ISETP.NE.U32.AND P0, PT, R28, RZ, PT ;  /* 0x000000ff1c00720c */ /* 0x001fe20003f05070 */
[----:B--2---:R-:W-:-:S03]  /*0de0*/  IMAD.MOV R5, RZ, RZ, -R6 ;  /* 0x000000ffff057224 */ /* 0x004fc600078e0a06 */
[----:B------:R-:W-:Y:S02]  /*0df0*/  ISETP.NE.AND.EX P0, PT, R29, RZ, PT, P0 ;  /* 0x000000ff1d00720c */ /* 0x000fe40003f05300 */
[----:B------:R-:W0:Y:S01]  /*0e00*/  LDC R19, c[0x0][0x658] ;  /* 0x00019600ff137b82 */ /* 0x000e220000000800 */
[-CC-:B-1----:R-:W-:Y:S02]  /*0e10*/  SHF.R.U64 R26, R4, R18.reuse, R17.reuse ;  /* 0x00000012041a7219 */ /* 0x182fe40000001211 */
[----:B------:R-:W-:Y:S02]  /*0e20*/  I2FP.F32.U32 R4, R21 ;  /* 0x0000001500047245 */ /* 0x000fe40000201000 */
[----:B------:R-:W-:Y:S01]  /*0e30*/  SHF.R.U32.HI R17, RZ, R18, R17 ;  /* 0x00000012ff117219 */ /* 0x000fe20000011611 */
[----:B------:R-:W-:Y:S02]  /*0e40*/  IMAD.MOV.U32 R18, RZ, RZ, 0x1 ;  /* 0x00000001ff127424 */ /* 0x000fe400078e00ff */
[----:B------:R-:W1:Y:S01]  /*0e50*/  LDC R24, c[0x0][0x148] ;  /* 0x00005200ff187b82 */ /* 0x000e620000000800 */
[----:B---3--:R-:W-:-:S02]  /*0e60*/  IMAD R6, R15, R5, R14 ;  /* 0x000000050f067224 */ /* 0x008fc400078e020e */
[----:B------:R-:W-:Y:S01]  /*0e70*/  FMUL R5, R4, UR6 ;  /* 0x0000000604057c20 */ /* 0x000fe20008400000 */
[----:B------:R-:W-:-:S04]  /*0e80*/  IMAD.MOV.U32 R4, RZ, RZ, -0x1 ;  /* 0xffffffffff047424 */ /* 0x000fc800078e00ff */
[----:B------:R-:W2:Y:S01]  /*0e90*/  LDC R25, c[0x0][0x600] ;  /* 0x00018000ff197b82 */ /* 0x000ea20000000800 */
[-CC-:B----4-:R-:W-:Y:S02]  /*0ea0*/  SHF.R.U64 R34, R26, R22.reuse, R17.reuse ;  /* 0x000000161a227219 */ /* 0x190fe40000001211 */
[----:B------:R-:W-:Y:S02]  /*0eb0*/  SHF.R.U32.HI R14, RZ, R22, R17 ;  /* 0x00000016ff0e7219 */ /* 0x000fe40000011611 */
[----:B------:R3:W4:Y:S03]  /*0ec0*/  F2I.U32.TRUNC.NTZ R22, R5 ;  /* 0x0000000500167305 */ /* 0x000726000020f000 */
[----:B------:R-:W1:Y:S01]  /*0ed0*/  LDC R27, c[0x0][0x648] ;  /* 0x00019200ff1b7b82 */ /* 0x000e620000000800 */
[-C--:B0-----:R-:W-:Y:S02]  /*0ee0*/  SHF.R.U64 R36, R34, R19.reuse, R14 ;  /* 0x0000001322247219 */ /* 0x081fe4000000120e */
[----:B------:R-:W-:-:S02]  /*0ef0*/  SHF.L.U32 R4, R4, R19, RZ ;  /* 0x0000001304047219 */ /* 0x000fc400000006ff */
[-C--:B------:R-:W-:Y:S02]  /*0f00*/  SHF.R.U32.HI R14, RZ, R19.reuse, R14 ;  /* 0x00000013ff0e7219 */ /* 0x080fe4000001160e */
[----:B------:R-:W-:Y:S01]  /*0f10*/  SHF.L.U32 R18, R18, R19, RZ ;  /* 0x0000001312127219 */ /* 0x000fe200000006ff */
[----:B------:R-:W0:Y:S01]  /*0f20*/  LDC R31, c[0x0][0x638] ;  /* 0x00018e00ff1f7b82 */ /* 0x000e220000000800 */
[----:B------:R-:W-:Y:S01]  /*0f30*/  LOP3.LUT R19, RZ, R4, RZ, 0x33, !PT ;  /* 0x00000004ff137212 */ /* 0x000fe200078e33ff */
[----:B------:R-:W-:Y:S02]  /*0f40*/  IMAD.MOV.U32 R4, RZ, RZ, R36 ;  /* 0x000000ffff047224 */ /* 0x000fe400078e0024 */
[----:B---3--:R-:W-:-:S04]  /*0f50*/  IMAD.MOV.U32 R5, RZ, RZ, R14 ;  /* 0x000000ffff057224 */ /* 0x008fc800078e000e */
[----:B------:R-:W3:Y:S01]  /*0f60*/  LDC R30, c[0x0][0x610] ;  /* 0x00018400ff1e7b82 */ /* 0x000ee20000000800 */
[----:B----4-:R-:W-:Y:S05]  /*0f70*/  @!P0 BRA `(.L_x_12) ;  /* 0x0000000000288947 */ /* 0x010fea0003800000 */
[----:B------:R-:W4:Y:S02]  /*0f80*/  LDC R17, c[0x0][0x64c] ;  /* 0x00019300ff117b82 */ /* 0x000f240000000800 */
[----:B----4-:R-:W-:-:S05]  /*0f90*/  IADD3 R17, P0, R36, R17, RZ ;  /* 0x0000001124117210 */ /* 0x010fca0007f1e0ff */
        /* <DEDUP_REMOVED lines=8> */
.L_x_12:
[----:B-1----:R-:W-:Y:S01]  /*1020*/  SHF.R.U64 R4, R4, R27, R5 ;  /* 0x0000001b04047219 */ /* 0x002fe20000001205 */
[----:B--2---:R-:W-:Y:S01]  /*1030*/  VIADD R5, R25, 0xffffffff ;  /* 0xffffffff19057836 */ /* 0x004fe20000000000 */
[----:B------:R-:W-:Y:S01]  /*1040*/  LOP3.LUT R19, R34, R19, RZ, 0xc0, !PT ;  /* 0x0000001322137212 */ /* 0x000fe200078ec0ff */
[----:B------:R-:W-:Y:S02]  /*1050*/  IMAD.MOV R22, RZ, RZ, -R22 ;  /* 0x000000ffff167224 */ /* 0x000fe400078e0a16 */
[----:B------:R-:W-:Y:S01]  /*1060*/  IMAD.MOV R14, RZ, RZ, -R4 ;  /* 0x000000ffff0e7224 */ /* 0x000fe200078e0a04 */
[----:B------:R-:W-:Y:S01]  /*1070*/  LOP3.LUT R5, R26, R5, RZ, 0xc0, !PT ;  /* 0x000000051a057212 */ /* 0x000fe200078ec0ff */
[----:B------:R-:W-:Y:S02]  /*1080*/  IMAD R19, R18, R4, R19 ;  /* 0x0000000412137224 */ /* 0x000fe400078e0213 */
[----:B------:R-:W-:Y:S02]  /*1090*/  @P4 IMAD R6, R24, R22, R21 ;  /* 0x0000001618064224 */ /* 0x000fe400078e0215 */
[----:B0-----:R-:W-:-:S02]  /*10a0*/  IMAD R4, R14, R31, R36 ;  /* 0x0000001f0e047224 */ /* 0x001fc400078e0224 */
[----:B---3--:R-:W-:Y:S02]  /*10b0*/  IMAD R6, R19, R30, R6 ;  /* 0x0000001e13067224 */ /* 0x008fe400078e0206 */
[----:B------:R-:W-:Y:S02]  /*10c0*/  IMAD R5, R4, R25, R5 ;  /* 0x0000001904057224 */ /* 0x000fe400078e0205 */
[----:B------:R-:W-:-:S03]  /*10d0*/  IMAD.MOV.U32 R16, RZ, RZ, 0x1 ;  /* 0x00000001ff107424 */ /* 0x000fc600078e00ff */
[----:B------:R-:W-:Y:S02]  /*10e0*/  SEL R4, R5, R6, !P4 ;  /* 0x0000000605047207 */ /* 0x000fe40006000000 */
[----:B------:R-:W-:Y:S01]  /*10f0*/  SEL R6, R6, R5, !P4 ;  /* 0x0000000506067207 */ /* 0x000fe20006000000 */
[----:B------:R-:W-:-:S07]  /*1100*/  IMAD.MOV.U32 R5, RZ, RZ, R32 ;  /* 0x000000ffff057224 */ /* 0x000fce00078e0020 */
.L_x_10:
[----:B------:R-:W-:Y:S05]  /*1110*/  @!P2 BRA `(.L_x_13) ;  /* 0x0000004000e0a947 */ /* 0x000fea0003800000 */
[----:B------:R-:W-:-:S13]  /*1120*/  ISETP.GT.U32.AND P0, PT, R33, 0x1, PT ;  /* 0x000000012100780c */ /* 0x000fda0003f04070 */
[----:B------:R-:W-:Y:S05]  /*1130*/  @P0 EXIT ;  /* 0x000000000000094d */ /* 0x000fea0003800000 */
.L_x_14:
[----:B------:R-:W-:-:S08]  /*1140*/  NOP ;  /* 0x0000000000007918 */ /* 0x000fd00000000000 */
[----:B------:R-:W0:Y:S02]  /*1150*/  USETMAXREG.TRY_ALLOC.CTAPOOL UP0, 0xe8 ;  /* 0x000000e8000079c8 */ /* 0x000e240008000600 */
[----:B0-----:R-:W-:-:S13]  /*1160*/  PLOP3.LUT P0, PT, PT, PT, UP0, 0x80, 0x0 ;  /* 0x000000000000781c */ /* 0x001fda0003f0f008 */
[----:B------:R-:W-:Y:S05]  /*1170*/  @!P0 BRA `(.L_x_14) ;  /* 0xfffffffc00f08947 */ /* 0x000fea000383ffff */
[----:B------:R-:W-:-:S13]  /*1180*/  LOP3.LUT P0, RZ, R16, 0xff, RZ, 0xc0, !PT ;  /* 0x000000ff10ff7812 */ /* 0x000fda000780c0ff */
[----:B------:R-:W-:Y:S05]  /*1190*/  @!P0 EXIT ;  /* 0x000000000000894d */ /* 0x000fea0003800000 */
[----:B------:R-:W0:Y:S01]  /*11a0*/  S2UR UR6, SR_CgaCtaId ;  /* 0x00000000000679c3 */ /* 0x000e220000008800 */
[----:B------:R-:W-:Y:S01]  /*11b0*/  SHF.R.S32.HI R11, RZ, 0x1f, R10 ;  /* 0x0000001fff0b7819 */ /* 0x000fe2000001140a */
[----:B------:R-:W-:Y:S01]  /*11c0*/  UIADD3 UR7, UR15, -0x1, URZ ;  /* 0xffffffff0f077890 */ /* 0x000fe2000fffe03f */
[----:B------:R-:W-:Y:S01]  /*11d0*/  LOP3.LUT R86, R7, 0x1, RZ, 0xfc, !PT ;  /* 0x0000000107567812 */ /* 0x000fe200078efcff */
[----:B------:R-:W-:Y:S01]  /*11e0*/  UMOV UR12, 0x400 ;  /* 0x00000400000c7882 */ /* 0x000fe20000000000 */
[CC--:B------:R-:W-:Y:S01]  /*11f0*/  LEA.HI R15, R11.reuse, R10.reuse, RZ, 0x2 ;  /* 0x0000000a0b0f7211 */ /* 0x0c0fe200078f10ff */
[----:B------:R-:W-:Y:S01]  /*1200*/  UISETP.LT.AND UP0, UPT, UR13, 0x1, UPT ;  /* 0x000000010d00788c */ /* 0x000fe2000bf01270 */
[----:B------:R-:W-:Y:S01]  /*1210*/  LEA.HI R16, R11, R10, RZ, 0x5 ;  /* 0x0000000a0b107211 */ /* 0x000fe200078f28ff */
[----:B------:R-:W-:Y:S01]  /*1220*/  USHF.L.U32 UR23, UR13, 0x1, URZ ;  /* 0x000000010d177899 */ /* 0x000fe2000800063f */
[--C-:B------:R-:W-:Y:S01]  /*1230*/  SHF.R.S32.HI R14, RZ, 0x2, R15.reuse ;  /* 0x00000002ff0e7819 */ /* 0x100fe2000001140f */
[----:B------:R-:W-:Y:S01]  /*1240*/  USEL UR14, UR13, 0x1, UP0 ;  /* 0x000000010d0e7887 */ /* 0x000fe20008000000 */
[----:B------:R-:W-:Y:S01]  /*1250*/  SHF.R.S32.HI R17, RZ, 0x1f, R15 ;  /* 0x0000001fff117819 */ /* 0x000fe2000001140f */
[----:B------:R-:W-:Y:S01]  /*1260*/  UISETP.NE.AND UP0, UPT, UR7, URZ, UPT ;  /* 0x0000003f0700728c */ /* 0x000fe2000bf05270 */
[----:B------:R-:W-:Y:S01]  /*1270*/  LOP3.LUT R11, R15, 0xfffffffc, RZ, 0xc0, !PT ;  /* 0xfffffffc0f0b7812 */ /* 0x000fe200078ec0ff */
[----:B------:R-:W-:Y:S01]  /*1280*/  UIADD3 UR14, -UR14, UR13, URZ ;  /* 0x0000000d0e0e7290 */ /* 0x000fe2000fffe13f */
[----:B------:R-:W-:Y:S01]  /*1290*/  LEA.HI R17, R17, R14, RZ, 0x3 ;  /* 0x0000000e11117211 */ /* 0x000fe200078f18ff */
[----:B------:R-:W-:-:S02]  /*12a0*/  USEL UR9, URZ, 0x1, UP0 ;  /* 0x000000013f097887 */ /* 0x000fc40008000000 */
[----:B------:R-:W-:Y:S01]  /*12b0*/  IMAD.IADD R18, R10, 0x1, -R11 ;  /* 0x000000010a127824 */ /* 0x000fe200078e0a0b */
[----:B------:R-:W-:-:S03]  /*12c0*/  LOP3.LUT R17, R17, 0xfffffff8, RZ, 0xc0, !PT ;  /* 0xfffffff811117812 */ /* 0x000fc600078ec0ff */
[----:B------:R-:W-:Y:S01]  /*12d0*/  IMAD.U32 R87, RZ, RZ, UR9 ;  /* 0x00000009ff577e24 */ /* 0x000fe2000f8e00ff */
[----:B0-----:R-:W-:Y:S01]  /*12e0*/  ULEA UR12, UR6, UR12, 0x18 ;  /* 0x0000000c060c7291 */ /* 0x001fe2000f8ec03f */
[----:B------:R-:W-:Y:S01]  /*12f0*/  IMAD.IADD R14, R14, 0x1, -R17 ;  /* 0x000000010e0e7824 */ /* 0x000fe200078e0a11 */
[----:B------:R-:W-:Y:S01]  /*1300*/  USHF.L.U32 UR6, UR7, 0x3, URZ ;  /* 0x0000000307067899 */ /* 0x000fe2000800063f */
[----:B------:R-:W-:Y:S01]  /*1310*/  SHF.R.S32.HI R17, RZ, 0x5, R16 ;  /* 0x00000005ff117819 */ /* 0x000fe20000011410 */
[----:B------:R-:W-:Y:S02]  /*1320*/  UIADD3 UR7, UR12, 0x3100, URZ ;  /* 0x000031000c077890 */ /* 0x000fe4000fffe03f */
[----:B------:R-:W-:Y:S01]  /*1330*/  ULOP3.LUT UR6, UR6, 0x8, URZ, 0xc0, !UPT ;  /* 0x0000000806067892 */ /* 0x000fe2000f8ec03f */
[--C-:B------:R-:W-:Y:S01]  /*1340*/  SHF.R.S32.HI R15, RZ, 0x1f, R14.reuse ;  /* 0x0000001fff0f7819 */ /* 0x100fe2000001140e */
[----:B------:R-:W-:Y:S01]  /*1350*/  UIADD3 UR8, UR12, 0x100, URZ ;  /* 0x000001000c087890 */ /* 0x000fe2000fffe03f */
[----:B------:R-:W-:Y:S01]  /*1360*/  IMAD R19, R17, -0x10, -R14 ;  /* 0xfffffff011137824 */ /* 0x000fe200078e0a0e */
[----:B------:R-:W-:-:S02]  /*1370*/  USHF.R.U32.HI UR7, URZ, 0x4, UR7 ;  /* 0x000000043f077899 */ /* 0x000fc40008011607 */
[----:B------:R-:W-:Y:S01]  /*1380*/  USHF.R.U32.HI UR8, URZ, 0x4, UR8 ;  /* 0x000000043f087899 */ /* 0x000fe20008011608 */
[----:B------:R-:W-:Y:S01]  /*1390*/  IMAD.WIDE R10, R17, 0x10, R14 ;  /* 0x00000010110a7825 */ /* 0x000fe200078e020e */
[----:B------:R-:W-:Y:S02]  /*13a0*/  ULOP3.LUT UR25, UR6, 0x8, URZ, 0x3c, !UPT ;  /* 0x0000000806197892 */ /* 0x000fe4000f8e3c3f */
[----:B------:R-:W-:Y:S02]  /*13b0*/  ULOP3.LUT UR16, UR6, 0x18, URZ, 0x3c, !UPT ;  /* 0x0000001806107892 */ /* 0x000fe4000f8e3c3f */
[----:B------:R-:W-:Y:S01]  /*13c0*/  UIADD3 UR24, UR12, 0x40, URZ ;  /* 0x000000400c187890 */ /* 0x000fe2000fffe03f */
[----:B------:R-:W-:Y:S01]  /*13d0*/  ULDC UR6, c[0x0][0x284] ;  /* 0x0000a10000067ab9 */ /* 0x000fe20000000800 */
[----:B------:R-:W-:Y:S01]  /*13e0*/  ULOP3.LUT UR7, UR7, 0x3fff, URZ, 0xc0, !UPT ;  /* 0x00003fff07077892 */ /* 0x000fe2000f8ec03f */
[----:B------:R-:W-:Y:S01]  /*13f0*/  VIADD R19, R19, UR6 ;  /* 0x0000000613137c36 */ /* 0x000fe20008000000 */
[----:B------:R-:W-:-:S02]  /*1400*/  ULOP3.LUT UR8, UR8, 0x3fff, URZ, 0xc0, !UPT ;  /* 0x00003fff08087892 */ /* 0x000fc4000f8ec03f */
[----:B------:R-:W-:Y:S02]  /*1410*/  ULEA UR15, UR15, UR24, 0x3 ;  /* 0x000000180f0f7291 */ /* 0x000fe4000f8e183f */
[----:B------:R-:W-:Y:S02]  /*1420*/  ULOP3.LUT UR17, UR7, 0x10000, URZ, 0xfc, !UPT ;  /* 0x0001000007117892 */ /* 0x000fe4000f8efc3f */
[----:B------:R-:W-:-:S12]  /*1430*/  ULOP3.LUT UR18, UR8, 0x10000, URZ, 0xfc, !UPT ;  /* 0x0001000008127892 */ /* 0x000fd8000f8efc3f */
.L_x_105:
[----:B------:R-:W-:Y:S01]  /*1440*/  SHF.L.U32 R14, R87, 0x1f, RZ ;  /* 0x0000001f570e7819 */ /* 0x000fe200000006ff */
[----:B------:R-:W0:Y:S01]  /*1450*/  LDC R15, c[0x0][0x28c] ;  /* 0x0000a300ff0f7b82 */ /* 0x000e220000000800 */
[----:B------:R-:W-:Y:S01]  /*1460*/  UMOV UR6, URZ ;  /* 0x0000003f00067c82 */ /* 0x000fe20008000000 */
[----:B------:R-:W-:Y:S01]  /*1470*/  UMOV UR19, UR5 ;  /* 0x0000000500137c82 */ /* 0x000fe20008000000 */
[----:B-1----:R-:W1:Y:S01]  /*1480*/  SYNCS.PHASECHK.TRANS64.TRYWAIT P0, [UR15+-0x8], R14 ;  /* 0xfffff80eff0075a7 */ /* 0x002e62000800014f */
[----:B0-----:R-:W-:Y:S01]  /*1490*/  ISETP.GE.AND P1, PT, R15, 0x1, PT ;  /* 0x000000010f00780c */ /* 0x001fe20003f26270 */
[----:B-1234-:R-:W-:-:S12]  /*14a0*/  @!P0 BRA `(.L_x_15) ;  /* 0x0000004c00b48947 */ /* 0x01efd80003800000 */
.L_x_126:
[----:B------:R-:W-:Y:S01]  /*14b0*/  UMOV UR7, URZ ;  /* 0x0000003f00077c82 */ /* 0x000fe20008000000 */
[----:B------:R-:W-:Y:S01]  /*14c0*/  UMOV UR8, URZ ;  /* 0x0000003f00087c82 */ /* 0x000fe20008000000 */
[----:B------:R-:W-:Y:S02]  /*14d0*/  CS2R R22, SRZ ;  /* 0x0000000000167805 */ /* 0x000fe4000001ff00 */
[----:B------:R-:W-:Y:S02]  /*14e0*/  CS2R R56, SRZ ;  /* 0x0000000000387805 */ /* 0x000fe4000001ff00 */
[----:B------:R-:W-:Y:S02]  /*14f0*/  CS2R R58, SRZ ;  /* 0x00000000003a7805 */ /* 0x000fe4000001ff00 */
[----:B------:R-:W-:Y:S02]  /*1500*/  CS2R R60, SRZ ;  /* 0x00000000003c7805 */ /* 0x000fe4000001ff00 */
[----:B------:R-:W-:-:S02]  /*1510*/  CS2R R62, SRZ ;  /* 0x00000000003e7805 */ /* 0x000fc4000001ff00 */
[----:B------:R-:W-:Y:S02]  /*1520*/  CS2R R64, SRZ ;  /* 0x0000000000407805 */ /* 0x000fe4000001ff00 */
        /* <DEDUP_REMOVED lines=9> */
[----:B------:R-:W-:Y:S01]  /*15c0*/  CS2R R84, SRZ ;  /* 0x0000000000547805 */ /* 0x000fe2000001ff00 */
[----:B------:R-:W-:Y:S01]  /*15d0*/  IMAD.U32 R17, RZ, RZ, UR4 ;  /* 0x00000004ff117e24 */ /* 0x000fe2000f8e00ff */
        /* <DEDUP_REMOVED lines=15> */
[----:B------:R-:W-:Y:S01]  /*16d0*/  CS2R R54, SRZ ;  /* 0x0000000000367805 */ /* 0x000fe2000001ff00 */
[----:B------:R-:W-:Y:S06]  /*16e0*/  @!P1 BRA `(.L_x_16) ;  /* 0x0000000400589947 */ /* 0x000fec0003800000 */
[----:B------:R-:W-:-:S13]  /*16f0*/  ISETP.NE.AND P1, PT, R86, 0x3, PT ;  /* 0x000000035600780c */ /* 0x000fda0003f25270 */
[----:B------:R-:W-:Y:S05]  /*1700*/  @!P1 BRA `(.L_x_17) ;  /* 0x0000000000049947 */ /* 0x000fea0003800000 */
[----:B------:R-:W-:Y:S01]  /*1710*/  BPT.TRAP 0x1 ;  /* 0x000000040000795c */ /* 0x000fe20000300000 */
.L_x_17:
[----:B------:R-:W-:Y:S01]  /*1720*/  ULEA UR6, UR5, UR12, 0x3 ;  /* 0x0000000c05067291 */ /* 0x000fe2000f8e183f */
[----:B0-----:R-:W-:-:S05]  /*1730*/  IMAD.U32 R14, RZ, RZ, UR4 ;  /* 0x00000004ff0e7e24 */ /* 0x001fca000f8e00ff */
[----:B------:R-:W-:-:S04]  /*1740*/  SHF.L.U32 R14, R14, 0x1f, RZ ;  /* 0x0000001f0e0e7819 */ /* 0x000fc800000006ff */
[----:B------:R0:W1:Y:S01]  /*1750*/  SYNCS.PHASECHK.TRANS64.TRYWAIT P0, [UR6], R14 ;  /* 0x0000000eff0075a7 */ /* 0x0000620008000146 */
[----:B------:R-:W-:Y:S05]  /*1760*/  @!P1 BRA `(.L_x_18) ;  /* 0x0000000000049947 */ /* 0x000fea0003800000 */
[----:B------:R-:W-:Y:S01]  /*1770*/  BPT.TRAP 0x1 ;  /* 0x000000040000795c */ /* 0x000fe20000300000 */
.L_x_18:
[----:B-1----:R-:W-:Y:S05]  /*1780*/  @P0 BRA `(.L_x_19) ;  /* 0x0000000000080947 */ /* 0x002fea0003800000 */
[----:B------:R-:W1:Y:S02]  /*1790*/  SYNCS.PHASECHK.TRANS64.TRYWAIT P0, [UR6], R14 ;  /* 0x0000000eff0075a7 */ /* 0x000e640008000146 */
[----:B-1----:R-:W-:Y:S05]  /*17a0*/  @!P0 BRA `(.L_x_20) ;  /* 0x0000004c000c8947 */ /* 0x002fea0003800000 */
.L_x_19:
[----:B------:R-:W-:Y:S01]  /*17b0*/  ULEA UR8, UR5, UR18, 0x8 ;  /* 0x0000001205087291 */ /* 0x000fe2000f8e403f */
[----:B------:R-:W-:Y:S01]  /*17c0*/  WARPGROUP.ARRIVE ;  /* 0x00000000000079c5 */ /* 0x000fe20000000000 */
[----:B------:R-:W-:Y:S01]  /*17d0*/  ULEA UR10, UR5, UR17, 0x8 ;  /* 0x00000011050a7291 */ /* 0x000fe2000f8e403f */
[----:B------:R-:W-:Y:S01]  /*17e0*/  CS2R R22, SRZ ;  /* 0x0000000000167805 */ /* 0x000fe2000001ff00 */
[----:B------:R-:W-:Y:S01]  /*17f0*/  UMOV UR9, 0x80000020 ;  /* 0x8000002000097882 */ /* 0x000fe20000000000 */
[----:B------:R-:W-:Y:S01]  /*1800*/  UMOV UR11, 0x80000020 ;  /* 0x80000020000b7882 */ /* 0x000fe20000000000 */
[----:B------:R-:W-:Y:S01]  /*1810*/  ULDC UR7, c[0x0][0x50c] ;  /* 0x0001430000077ab9 */ /* 0x000fe20000000800 */
[----:B------:R-:W-:Y:S01]  /*1820*/  UMOV UR6, 0x2 ;  /* 0x0000000200067882 */ /* 0x000fe20000000000 */
[----:B------:R-:W-:Y:S01]  /*1830*/  UISETP.NE.AND UP0, UPT, UR7, 0x2, UPT ;  /* 0x000000020700788c */ /* 0x000fe2000bf05270 */
[----:B------:R-:W-:Y:S02]  /*1840*/  CS2R R56, SRZ ;  /* 0x0000000000387805 */ /* 0x000fe4000001ff00 */
[----:B------:R-:W-:Y:S01]  /*1850*/  CS2R R58, SRZ ;  /* 0x00000000003a7805 */ /* 0x000fe2000001ff00 */
[----:B------:R-:W-:Y:S01]  /*1860*/  QGMMA.64x64x32.F32.E5M2.E5M2 R24, gdesc[UR8], RZ, !UPT ;  /* 0x00e00000081879f3 */ /* 0x000fe2000c7038ff */
[----:B------:R-:W-:Y:S01]  /*1870*/  USEL UR7, URZ, 0x1, UP0 ;  /* 0x000000013f077887 */ /* 0x000fe20008000000 */
[----:B------:R-:W-:Y:S01]  /*1880*/  CS2R R60, SRZ ;  /* 0x00000000003c7805 */ /* 0x000fe2000001ff00 */
[----:B------:R-:W-:Y:S01]  /*1890*/  UIADD3 UR8, UR8, 0x2, URZ ;  /* 0x0000000208087890 */ /* 0x000fe2000fffe03f */
[----:B------:R-:W-:Y:S01]  /*18a0*/  CS2R R62, SRZ ;  /* 0x00000000003e7805 */ /* 0x000fe2000001ff00 */
[----:B------:R-:W-:Y:S01]  /*18b0*/  UIADD3 UR10, UR10, 0x2, URZ ;  /* 0x000000020a0a7890 */ /* 0x000fe2000fffe03f */
[----:B------:R-:W-:-:S02]  /*18c0*/  CS2R R64, SRZ ;  /* 0x0000000000407805 */ /* 0x000fc4000001ff00 */
[----:B------:R-:W-:Y:S01]  /*18d0*/  ISETP.NE.AND P0, PT, RZ, UR7, PT ;  /* 0x00000007ff007c0c */ /* 0x000fe2000bf05270 */
[----:B------:R-:W-:Y:S01]  /*18e0*/  UMOV UR9, 0x80000020 ;  /* 0x8000002000097882 */ /* 0x000fe20000000000 */
[----:B------:R-:W-:Y:S01]  /*18f0*/  UMOV UR11, 0x80000020 ;  /* 0x80000020000b7882 */ /* 0x000fe20000000000 */
        /* <DEDUP_REMOVED lines=10> */
[----:B------:R-:W-:Y:S01]  /*19a0*/  QGMMA.64x64x32.F32.E5M2.E5M2 R24, gdesc[UR8], R24, gsb0 ;  /* 0x00e00000081879f3 */ /* 0x000fe20008003818 */
[----:B------:R-:W-:Y:S05]  /*19b0*/  @!P0 BRA `(.L_x_21) ;  /* 0x0000000000888947 */ /* 0x000fea0003800000 */
[----:B------:R-:W-:Y:S02]  /*19c0*/  WARPGROUP.DEPBAR.LE gsb0, 0x0 ;  /* 0x00008000000079c5 */ /* 0x000fe40000010000 */
[----:B------:R-:W-:-:S01]  /*19d0*/  FADD R85, RZ, R24 ;  /* 0x00000018ff557221 */ /* 0x000fc20000000000 */
[----:B------:R-:W-:Y:S01]  /*19e0*/  FADD R84, RZ, R25 ;  /* 0x00000019ff547221 */ /* 0x000fe20000000000 */
        /* <DEDUP_REMOVED lines=30> */
[----:B------:R-:W-:-:S06]  /*1bd0*/  UMOV UR6, URZ ;  /* 0x0000003f00067c82 */ /* 0x000fcc0008000000 */
.L_x_21:
[----:B------:R-:W-:-:S04]  /*1be0*/  UIADD3 UR19, UR5, 0x1, URZ ;  /* 0x0000000105137890 */ /* 0x000fc8000fffe03f */
[----:B------:R-:W-:-:S04]  /*1bf0*/  UISETP.NE.AND UP0, UPT, UR19, 0x3, UPT ;  /* 0x000000031300788c */ /* 0x000fc8000bf05270 */
[----:B------:R-:W-:Y:S02]  /*1c00*/  USEL UR8, URZ, 0x1, UP0 ;  /* 0x000000013f087887 */ /* 0x000fe40008000000 */
[----:B------:R-:W-:Y:S02]  /*1c10*/  USEL UR19, UR19, URZ, UP0 ;  /* 0x0000003f13137287 */ /* 0x000fe40008000000 */
[----:B------:R-:W-:-:S06]  /*1c20*/  ULOP3.LUT UR8, UR4, UR8, URZ, 0x3c, !UPT ;  /* 0x0000000804087292 */ /* 0x000fcc000f8e3c3f */
[----:B------:R-:W-:Y:S01]  /*1c30*/  IMAD.U32 R17, RZ, RZ, UR8 ;  /* 0x00000008ff117e24 */ /* 0x000fe2000f8e00ff */
[----:B------:R-:W-:-:S06]  /*1c40*/  UMOV UR8, 0x1 ;  /* 0x0000000100087882 */ /* 0x000fcc0000000000 */
.L_x_16:
[----:B------:R-:W-:-:S06]  /*1c50*/  UISETP.GE.AND UP0, UPT, UR14, 0x1, UPT ;  /* 0x000000010e00788c */ /* 0x000fcc000bf06270 */
[----:B------:R-:W-:-:S13]  /*1c60*/  PLOP3.LUT P0, PT, PT, PT, UP0, 0x80, 0x0 ;  /* 0x000000000000781c */ /* 0x000fda0003f0f008 */
[----:B------:R-:W-:Y:S05]  /*1c70*/  @!P0 BRA `(.L_x_22) ;  /* 0x0000000400648947 */ /* 0x000fea0003800000 */
[----:B01----:R-:W-:Y:S01]  /*1c80*/  IMAD.U32 R14, RZ, RZ, UR14 ;  /* 0x0000000eff0e7e24 */ /* 0x003fe2000f8e00ff */
[----:B------:R-:W-:Y:S01]  /*1c90*/  UMOV UR22, UR5 ;  /* 0x0000000500167c82 */ /* 0x000fe20008000000 */
[----:B------:R-:W-:-:S05]  /*1ca0*/  ULDC UR26, c[0x0][0x50c] ;  /* 0x00014300001a7ab9 */ /* 0x000fca0000000800 */
.L_x_30:
[----:B------:R-:W-:-:S13]  /*1cb0*/  ISETP.NE.AND P1, PT, R86, 0x3, PT ;  /* 0x000000035600780c */ /* 0x000fda0003f25270 */
[----:B01----:R-:W-:Y:S05]  /*1cc0*/  @!P1 BRA `(.L_x_23) ;  /* 0x0000000000049947 */ /* 0x003fea0003800000 */
[----:B------:R-:W-:Y:S01]  /*1cd0*/  BPT.TRAP 0x1 ;  /* 0x000000040000795c */ /* 0x000fe20000300000 */
.L_x_23:
[----:B------:R-:W-:Y:S01]  /*1ce0*/  ULEA UR9, UR19, UR12, 0x3 ;  /* 0x0000000c13097291 */ /* 0x000fe2000f8e183f */
[----:B------:R-:W-:-:S08]  /*1cf0*/  SHF.L.U32 R15, R17, 0x1f, RZ ;  /* 0x0000001f110f7819 */ /* 0x000fd000000006ff */
[----:B------:R0:W1:Y:S01]  /*1d00*/  SYNCS.PHASECHK.TRANS64.TRYWAIT P0, [UR9], R15 ;  /* 0x0000000fff0075a7 */ /* 0x0000620008000149 */
[----:B------:R-:W-:Y:S05]  /*1d10*/  @!P1 BRA `(.L_x_24) ;  /* 0x0000000000049947 */ /* 0x000fea0003800000 */
[----:B------:R-:W-:Y:S01]  /*1d20*/  BPT.TRAP 0x1 ;  /* 0x000000040000795c */ /* 0x000fe20000300000 */
.L_x_24:
[----:B-1----:R-:W-:Y:S05]  /*1d30*/  @P0 BRA `(.L_x_25) ;  /* 0x0000000000080947 */ /* 0x002fea0003800000 */
[----:B------:R-:W1:Y:S02]  /*1d40*/  SYNCS.PHASECHK.TRANS64.TRYWAIT P0, [UR9], R15 ;  /* 0x0000000fff0075a7 */ /* 0x000e640008000149 */
[----:B-1----:R-:W-:Y:S05]  /*1d50*/  @!P0 BRA `(.L_x_26) ;  /* 0x0000004400b88947 */ /* 0x002fea0003800000 */
.L_x_25:
[----:B------:R-:W-:Y:S01]  /*1d60*/  UISETP.NE.AND UP0, UPT, UR7, URZ, UPT ;  /* 0x0000003f0700728c */ /* 0x000fe2000bf05270 */
[----:B------:R-:W-:Y:S01]  /*1d70*/  WARPGROUP.ARRIVE ;  /* 0x00000000000079c5 */ /* 0x000fe20000000000 */
[----:B------:R-:W-:Y:S02]  /*1d80*/  ULEA UR10, UR19, UR17, 0x8 ;  /* 0x00000011130a7291 */ /* 0x000fe4000f8e403f */
[----:B------:R-:W-:Y:S01]  /*1d90*/  USEL UR8, UR8, URZ, !UP0 ;  /* 0x0000003f08087287 */ /* 0x000fe2000c000000 */
[----:B------:R-:W-:Y:S01]  /*1da0*/  UMOV UR9, 0x80000020 ;  /* 0x8000002000097882 */ /* 0x000fe20000000000 */
[----:B------:R-:W-:Y:S02]  /*1db0*/  UMOV UR11, 0x80000020 ;  /* 0x80000020000b7882 */ /* 0x000fe40000000000 */
[----:B------:R-:W-:Y:S02]  /*1dc0*/  UISETP.NE.U32.AND UP0, UPT, UR8, URZ, UPT ;  /* 0x0000003f0800728c */ /* 0x000fe4000bf05070 */
[----:B------:R-:W-:-:S02]  /*1dd0*/  ULEA UR8, UR19, UR18, 0x8 ;  /* 0x0000001213087291 */ /* 0x000fc4000f8e403f */
[----:B------:R-:W-:-:S07]  /*1de0*/  UIADD3 UR6, UR6, 0x2, URZ ;  /* 0x0000000206067890 */ /* 0x000fce000fffe03f */
[----:B------:R-:W-:Y:S01]  /*1df0*/  QGMMA.64x64x32.F32.E5M2.E5M2 R24, gdesc[UR8], R24, UP0 ;  /* 0x00e00000081879f3 */ /* 0x000fe2000bf03818 */
[----:B------:R-:W-:Y:S02]  /*1e00*/  UIADD3 UR8, UR8, 0x2, URZ ;  /* 0x0000000208087890 */ /* 0x000fe4000fffe03f */
[----:B------:R-:W-:Y:S01]  /*1e10*/  UIADD3 UR10, UR10, 0x2, URZ ;  /* 0x000000020a0a7890 */ /* 0x000fe2000fffe03f */
[----:B------:R-:W-:Y:S01]  /*1e20*/  UMOV UR9, 0x80000020 ;  /* 0x8000002000097882 */ /* 0x000fe20000000000 */
[----:B------:R-:W-:Y:S01]  /*1e30*/  UMOV UR11, 0x80000020 ;  /* 0x80000020000b7882 */ /* 0x000fe20000000000 */
[----:B------:R-:W-:-:S04]  /*1e40*/  UISETP.NE.AND UP0, UPT, UR6, UR26, UPT ;  /* 0x0000001a0600728c */ /* 0x000fc8000bf05270 */
[----:B------:R-:W-:-:S06]  /*1e50*/  USEL UR7, URZ, 0x1, UP0 ;  /* 0x000000013f077887 */ /* 0x000fcc0008000000 */
[----:B------:R-:W-:Y:S01]  /*1e60*/  ISETP.NE.AND P0, PT, RZ, UR7, PT ;  /* 0x00000007ff007c0c */ /* 0x000fe2000bf05270 */
[----:B------:R-:W-:Y:S03]  /*1e70*/  QGMMA.64x64x32.F32.E5M2.E5M2 R24, gdesc[UR8], R24, gsb0 ;  /* 0x00e00000081879f3 */ /* 0x000fe60008003818 */
[----:B------:R-:W-:-:S09]  /*1e80*/  WARPGROUP.DEPBAR.LE gsb0, 0x1 ;  /* 0x00008000000079c5 */ /* 0x000fd20000010100 */
[----:B------:R-:W-:Y:S05]  /*1e90*/  @!P0 BRA `(.L_x_27) ;  /* 0x0000000000888947 */ /* 0x000fea0003800000 */
[----:B------:R-:W-:Y:S02]  /*1ea0*/  WARPGROUP.DEPBAR.LE gsb0, 0x0 ;  /* 0x00008000000079c5 */ /* 0x000fe40000010000 */
[----:B------:R-:W-:-:S01]  /*1eb0*/  FADD R85, R24, R85 ;  /* 0x0000005518557221 */ /* 0x000fc20000000000 */
[----:B------:R-:W-:Y:S01]  /*1ec0*/  FADD R84, R25, R84 ;  /* 0x0000005419547221 */ /* 0x000fe20000000000 */
        /* <DEDUP_REMOVED lines=30> */
[----:B------:R-:W-:-:S06]  /*20b0*/  UMOV UR6, URZ ;  /* 0x0000003f00067c82 */ /* 0x000fcc0008000000 */
.L_x_27:
[----:B------:R-:W-:Y:S05]  /*20c0*/  @!P1 BRA `(.L_x_28) ;  /* 0x0000000000049947 */ /* 0x000fea0003800000 */
[----:B------:R-:W-:Y:S01]  /*20d0*/  BPT.TRAP 0x1 ;  /* 0x000000040000795c */ /* 0x000fe20000300000 */
.L_x_28:
[----:B------:R-:W-:Y:S01]  /*20e0*/  ULEA UR8, UR22, UR12, 0x3 ;  /* 0x0000000c16087291 */ /* 0x000fe2000f8e183f */
[----:B------:R-:W-:-:S03]  /*20f0*/  ISETP.GT.U32.AND P0, PT, R7, 0x1, PT ;  /* 0x000000010700780c */ /* 0x000fc60003f04070 */
[----:B------:R-:W-:-:S04]  /*2100*/  UIADD3 UR8, UR8, 0x18, URZ ;  /* 0x0000001808087890 */ /* 0x000fc8000fffe03f */
[----:B------:R-:W-:-:S09]  /*2110*/  UPRMT UR8, URZ, 0x654, UR8 ;  /* 0x000006543f087896 */ /* 0x000fd20008000008 */
[----:B------:R-:W-:Y:S01]  /*2120*/  SYNCS.ARRIVE.TRANS64.RED.A1T0 RZ, [UR8], RZ ;  /* 0x000000ffffff79a7 */ /* 0x000fe20008100408 */
[----:B------:R-:W-:Y:S05]  /*2130*/  @P0 BRA `(.L_x_29) ;  /* 0x0000000000040947 */ /* 0x000fea0003800000 */
[----:B------:R-:W-:Y:S01]  /*2140*/  BPT.TRAP 0x1 ;  /* 0x000000040000795c */ /* 0x000fe20000300000 */
.L_x_29:
[----:B------:R-:W-:Y:S01]  /*2150*/  UIADD3 UR19, UR19, 0x1, URZ ;  /* 0x0000000113137890 */ /* 0x000fe2000fffe03f */
[C---:B------:R-:W-:Y:S01]  /*2160*/  ISETP.GT.AND P0, PT, R14.reuse, 0x1, PT ;  /* 0x000000010e00780c */ /* 0x040fe20003f04270 */
[----:B------:R-:W-:Y:S01]  /*2170*/  UIADD3 UR22, UR22, 0x1, URZ ;  /* 0x0000000116167890 */ /* 0x000fe2000fffe03f */
[----:B------:R-:W-:Y:S01]  /*2180*/  VIADD R14, R14, 0xffffffff ;  /* 0xffffffff0e0e7836 */ /* 0x000fe20000000000 */
[----:B------:R-:W-:Y:S02]  /*2190*/  UISETP.NE.AND UP0, UPT, UR19, 0x3, UPT ;  /* 0x000000031300788c */ /* 0x000fe4000bf05270 */
[----:B------:R-:W-:Y:S02]  /*21a0*/  UISETP.NE.AND UP1, UPT, UR22, 0x3, UPT ;  /* 0x000000031600788c */ /* 0x000fe4000bf25270 */
[----:B------:R-:W-:Y:S02]  /*21b0*/  USEL UR8, URZ, 0x1, UP0 ;  /* 0x000000013f087887 */ /* 0x000fe40008000000 */
[----:B------:R-:W-:-:S02]  /*21c0*/  USEL UR19, UR19, URZ, UP0 ;  /* 0x0000003f13137287 */ /* 0x000fc40008000000 */
[----:B------:R-:W-:Y:S02]  /*21d0*/  USEL UR22, UR22, URZ, UP1 ;  /* 0x0000003f16167287 */ /* 0x000fe40008800000 */
[----:B------:R-:W-:Y:S01]  /*21e0*/  LOP3.LUT R17, R17, UR8, RZ, 0x3c, !PT ;  /* 0x0000000811117c12 */ /* 0x000fe2000f8e3cff */
[----:B------:R-:W-:Y:S01]  /*21f0*/  UMOV UR8, 0x1 ;  /* 0x0000000100087882 */ /* 0x000fe20000000000 */
[----:B------:R-:W-:Y:S08]  /*2200*/  @P0 BRA `(.L_x_30) ;  /* 0xfffffff800a80947 */ /* 0x000ff0000383ffff */
.L_x_22:
[----:B------:R-:W-:Y:S01]  /*2210*/  UISETP.NE.AND UP0, UPT, UR6, URZ, UPT ;  /* 0x0000003f0600728c */ /* 0x000fe2000bf05270 */
[----:B01----:R-:W0:Y:S01]  /*2220*/  LDC R14, c[0x0][0x28c] ;  /* 0x0000a300ff0e7b82 */ /* 0x003e220000000800 */
[----:B------:R-:W-:Y:S02]  /*2230*/  IMAD.U32 R15, RZ, RZ, UR25 ;  /* 0x00000019ff0f7e24 */ /* 0x000fe4000f8e00ff */
[----:B------:R-:W-:-:S06]  /*2240*/  USEL UR6, URZ, 0x1, !UP0 ;  /* 0x000000013f067887 */ /* 0x000fcc000c000000 */
[----:B------:R-:W-:-:S13]  /*2250*/  ISETP.NE.AND P0, PT, RZ, UR6, PT ;  /* 0x00000006ff007c0c */ /* 0x000fda000bf05270 */
[----:B------:R-:W-:Y:S05]  /*2260*/  @!P0 BRA `(.L_x_31) ;  /* 0x0000000000848947 */ /* 0x000fea0003800000 */
[----:B------:R-:W-:Y:S02]  /*2270*/  WARPGROUP.DEPBAR.LE gsb0, 0x0 ;  /* 0x00008000000079c5 */ /* 0x000fe40000010000 */
[----:B------:R-:W-:Y:S01]  /*2280*/  FADD R85, R24, R85 ;  /* 0x0000005518557221 */ /* 0x000fe20000000000 */
        /* <DEDUP_REMOVED lines=30> */
[----:B------:R-:W-:-:S07]  /*2470*/  FADD R22, R22, R55 ;  /* 0x0000003716167221 */ /* 0x000fce0000000000 */
.L_x_31:
[----:B0-----:R-:W-:Y:S01]  /*2480*/  ISETP.GE.AND P0, PT, R14, 0x1, PT ;  /* 0x000000010e00780c */ /* 0x001fe20003f06270 */
[----:B------:R0:W-:Y:S01]  /*2490*/  SYNCS.ARRIVE.TRANS64.A1T0 RZ, [R15+UR24], RZ ;  /* 0x000000ff0fff79a7 */ /* 0x0001e20008100018 */
[----:B------:R-:W-:-:S11]  /*24a0*/  WARPGROUP.DEPBAR.LE gsb0, 0x0 ;  /* 0x00008000000079c5 */ /* 0x000fd60000010000 */
[----:B------:R-:W-:Y:S05]  /*24b0*/  @!P0 BRA `(.L_x_32) ;  /* 0x0000000000388947 */ /* 0x000fea0003800000 */
[----:B------:R-:W-:-:S13]  /*24c0*/  ISETP.NE.AND P0, PT, R86, 0x3, PT ;  /* 0x000000035600780c */ /* 0x000fda0003f05270 */
[----:B------:R-:W-:Y:S05]  /*24d0*/  @!P0 BRA `(.L_x_33) ;  /* 0x0000000000048947 */ /* 0x000fea0003800000 */
[----:B------:R-:W-:Y:S01]  /*24e0*/  BPT.TRAP 0x1 ;  /* 0x000000040000795c */ /* 0x000fe20000300000 */
.L_x_33:
[----:B------:R-:W-:Y:S01]  /*24f0*/  UIADD3 UR8, UR14, UR5, URZ ;  /* 0x000000050e087290 */ /* 0x000fe2000fffe03f */
[----:B------:R-:W-:-:S03]  /*2500*/  ISETP.GT.U32.AND P0, PT, R7, 0x1, PT ;  /* 0x000000010700780c */ /* 0x000fc60003f04070 */
[----:B------:R-:W-:-:S04]  /*2510*/  UIMAD.WIDE.U32 UR6, UR8, -0x55555555, URZ ;  /* 0xaaaaaaab080678a5 */ /* 0x000fc8000f8e003f */
[----:B------:R-:W-:-:S04]  /*2520*/  USHF.R.U32.HI UR6, URZ, 0x1, UR7 ;  /* 0x000000013f067899 */ /* 0x000fc80008011607 */
[----:B------:R-:W-:-:S04]  /*2530*/  UIMAD UR8, UR6, -0x3, UR8 ;  /* 0xfffffffd060878a4 */ /* 0x000fc8000f8e0208 */
[----:B------:R-:W-:-:S04]  /*2540*/  ULEA UR8, UR8, UR12, 0x3 ;  /* 0x0000000c08087291 */ /* 0x000fc8000f8e183f */
[----:B------:R-:W-:-:S04]  /*2550*/  UIADD3 UR8, UR8, 0x18, URZ ;  /* 0x0000001808087890 */ /* 0x000fc8000fffe03f */
[----:B------:R-:W-:-:S09]  /*2560*/  UPRMT UR8, URZ, 0x654, UR8 ;  /* 0x000006543f087896 */ /* 0x000fd20008000008 */
[----:B------:R-:W-:Y:S01]  /*2570*/  SYNCS.ARRIVE.TRANS64.RED.A1T0 RZ, [UR8], RZ ;  /* 0x000000ffffff79a7 */ /* 0x000fe20008100408 */
[----:B------:R-:W-:Y:S05]  /*2580*/  @P0 BRA `(.L_x_32) ;  /* 0x0000000000040947 */ /* 0x000fea0003800000 */
[----:B------:R-:W-:Y:S01]  /*2590*/  BPT.TRAP 0x1 ;  /* 0x000000040000795c */ /* 0x000fe20000300000 */
.L_x_32:
[----:B------:R-:W-:Y:S01]  /*25a0*/  SHF.L.U32 R14, R87, 0x1f, RZ ;  /* 0x0000001f570e7819 */ /* 0x000fe200000006ff */
[----:B------:R-:W-:Y:S01]  /*25b0*/  UIADD3 UR5, UR23, UR5, URZ ;  /* 0x0000000517057290 */ /* 0x000fe2000fffe03f */
[----:B------:R-:W1:Y:S01]  /*25c0*/  LDC R29, c[0x0][0x288] ;  /* 0x0000a200ff1d7b82 */ /* 0x000e620000000800 */
[----:B------:R-:W-:Y:S01]  /*25d0*/  UISETP.GE.U32.AND UP1, UPT, UR23, 0x3, UPT ;  /* 0x000000031700788c */ /* 0x000fe2000bf26070 */
[----:B------:R-:W-:Y:S01]  /*25e0*/  IMAD.SHL.U32 R20, R18, 0x2, RZ ;  /* 0x0000000212147824 */ /* 0x000fe200078e00ff */
[----:B------:R-:W-:Y:S02]  /*25f0*/  UISETP.GT.U32.AND UP0, UPT, UR5, 0x2, UPT ;  /* 0x000000020500788c */ /* 0x000fe4000bf04070 */
[----:B------:R-:W-:Y:S02]  /*2600*/  UIMAD.WIDE.U32 UR6, UR5, -0x55555555, URZ ;  /* 0xaaaaaaab050678a5 */ /* 0x000fe4000f8e003f */
[----:B------:R-:W-:Y:S01]  /*2610*/  UISETP.LT.U32.AND UP0, UPT, UR23, 0x3, UP0 ;  /* 0x000000031700788c */ /* 0x000fe20008701070 */
[----:B------:R-:W2:Y:S01]  /*2620*/  SYNCS.PHASECHK.TRANS64.TRYWAIT P0, [UR15+0x8], R14 ;  /* 0x0000080eff0075a7 */ /* 0x000ea2000800014f */
[----:B------:R-:W-:Y:S01]  /*2630*/  USHF.R.U32.HI UR6, URZ, 0x1, UR7 ;  /* 0x000000013f067899 */ /* 0x000fe20008011607 */
[----:B------:R-:W-:Y:S01]  /*2640*/  SHF.R.S32.HI R21, RZ, 0x1f, R20 ;  /* 0x0000001fff157819 */ /* 0x000fe20000011414 */
[----:B------:R-:W-:-:S02]  /*2650*/  USEL UR8, URZ, 0x1, !UP0 ;  /* 0x000000013f087887 */ /* 0x000fc4000c000000 */
[----:B------:R-:W-:Y:S02]  /*2660*/  UIMAD UR5, UR6, -0x3, UR5 ;  /* 0xfffffffd060578a4 */ /* 0x000fe4000f8e0205 */
[----:B------:R-:W-:-:S04]  /*2670*/  ULOP3.LUT UR4, UR4, UR8, URZ, 0x3c, !UPT ;  /* 0x0000000804047292 */ /* 0x000fc8000f8e3c3f */
[----:B------:R-:W-:Y:S01]  /*2680*/  @UP1 ULOP3.LUT UR4, UR4, 0x1, UR6, 0x78, !UPT ;  /* 0x0000000104041892 */ /* 0x000fe2000f8e7806 */
[----:B-12---:R-:W-:Y:S11]  /*2690*/  @!P0 BRA `(.L_x_34) ;  /* 0x0000003c00808947 */ /* 0x006ff60003800000 */
.L_x_127:
[----:B------:R-:W-:Y:S01]  /*26a0*/  IMAD.SHL.U32 R31, R4, 0x40, RZ ;  /* 0x00000040041f7824 */ /* 0x000fe200078e00ff */
[----:B------:R-:W-:Y:S01]  /*26b0*/  ULDC UR8, c[0x0][0x284] ;  /* 0x0000a10000087ab9 */ /* 0x000fe20000000800 */
[----:B------:R-:W-:Y:S01]  /*26c0*/  IMAD.SHL.U32 R4, R6, 0x40, RZ ;  /* 0x0000004006047824 */ /* 0x000fe200078e00ff */
[----:B------:R-:W-:Y:S01]  /*26d0*/  SHF.R.S32.HI R30, RZ, 0x1f, R5 ;  /* 0x0000001fff1e7819 */ /* 0x000fe20000011405 */
[----:B------:R-:W-:Y:S01]  /*26e0*/  ULDC.64 UR6, c[0x0][0x5d0] ;  /* 0x0001740000067ab9 */ /* 0x000fe20000000a00 */
[----:B------:R-:W-:Y:S01]  /*26f0*/  SHF.R.S32.HI R28, RZ, 0x1f, R31 ;  /* 0x0000001fff1c7819 */ /* 0x000fe2000001141f */
[----:B0-----:R-:W-:Y:S01]  /*2700*/  IMAD.WIDE.U32 R14, R5, UR6, R20 ;  /* 0x00000006050e7c25 */ /* 0x001fe2000f8e0014 */
[----:B------:R-:W-:-:S03]  /*2710*/  ISETP.GE.AND P0, PT, R4, UR8, PT ;  /* 0x0000000804007c0c */ /* 0x000fc6000bf06270 */
[----:B------:R-:W-:Y:S01]  /*2720*/  IMAD R16, R30, UR6, RZ ;  /* 0x000000061e107c24 */ /* 0x000fe2000f8e02ff */
[C---:B------:R-:W-:Y:S02]  /*2730*/  ISETP.GE.OR P0, PT, R31.reuse, R29, P0 ;  /* 0x0000001d1f00720c */ /* 0x040fe40000706670 */
[----:B------:R-:W-:Y:S01]  /*2740*/  IADD3 R14, P1, R31, R14, RZ ;  /* 0x0000000e1f0e7210 */ /* 0x000fe20007f3e0ff */
[----:B------:R-:W-:-:S05]  /*2750*/  IMAD R17, R5, UR7, R16 ;  /* 0x0000000705117c24 */ /* 0x000fca000f8e0210 */
[----:B------:R-:W-:-:S05]  /*2760*/  IADD3.X R15, R28, R15, R17, P1, !PT ;  /* 0x0000000f1c0f7210 */ /* 0x000fca0000ffe411 */
[----:B------:R-:W-:Y:S05]  /*2770*/  @P0 BRA `(.L_x_35) ;  /* 0x0000002400a80947 */ /* 0x000fea0003800000 */
[----:B------:R-:W0:Y:S01]  /*2780*/  LDC.64 R24, c[0x0][0x5c8] ;  /* 0x00017200ff187b82 */ /* 0x000e220000000a00 */
[----:B------:R-:W-:Y:S01]  /*2790*/  IMAD.WIDE R26, R6, 0x40, R10 ;  /* 0x00000040061a7825 */ /* 0x000fe200078e020a */
[----:B------:R-:W-:Y:S01]  /*27a0*/  ULDC.64 UR6, c[0x0][0x5c0] ;  /* 0x0001700000067ab9 */ /* 0x000fe20000000a00 */
[----:B------:R-:W-:Y:S02]  /*27b0*/  BSSY B0, `(.L_x_35) ;  /* 0x0000266000007945 */ /* 0x000fe40003800000 */
[-C--:B0-----:R-:W-:Y:S02]  /*27c0*/  IMAD R6, R27, R24.reuse, RZ ;  /* 0x000000181b067224 */ /* 0x081fe400078e02ff */
[----:B------:R-:W-:-:S04]  /*27d0*/  IMAD.WIDE.U32 R14, R26, R24, R14 ;  /* 0x000000181a0e7225 */ /* 0x000fc800078e000e */
[----:B------:R-:W-:Y:S01]  /*27e0*/  IMAD R17, R26, R25, R6 ;  /* 0x000000191a117224 */ /* 0x000fe200078e0206 */
[----:B------:R-:W-:Y:S02]  /*27f0*/  LEA R16, P0, R24, R14, 0x3 ;  /* 0x0000000e18107211 */ /* 0x000fe400078018ff */
[----:B------:R-:W-:Y:S01]  /*2800*/  IADD3 R14, P1, R14, UR6, RZ ;  /* 0x000000060e0e7c10 */ /* 0x000fe2000ff3e0ff */
[----:B------:R-:W-:Y:S01]  /*2810*/  IMAD.IADD R17, R15, 0x1, R17 ;  /* 0x000000010f117824 */ /* 0x000fe200078e0211 */
[----:B------:R-:W-:-:S04]  /*2820*/  IADD3 R16, P2, R16, UR6, RZ ;  /* 0x0000000610107c10 */ /* 0x000fc8000ff5e0ff */
[----:B------:R-:W-:Y:S01]  /*2830*/  LEA.HI.X R6, R24, R17, R25, 0x3, P0 ;  /* 0x0000001118067211 */ /* 0x000fe200000f1c19 */
[----:B------:R-:W-:Y:S01]  /*2840*/  IMAD R24, R18, -0x2, R29 ;  /* 0xfffffffe12187824 */ /* 0x000fe200078e021d */
[----:B-----5:R-:W-:Y:S02]  /*2850*/  FSETP.NEU.AND P0, PT, R13, RZ, PT ;  /* 0x000000ff0d00720b */ /* 0x020fe40003f0d000 */
[----:B------:R-:W-:Y:S01]  /*2860*/  IADD3.X R15, R17, UR7, RZ, P1, !PT ;  /* 0x00000007110f7c10 */ /* 0x000fe20008ffe4ff */
[----:B------:R-:W-:Y:S01]  /*2870*/  IMAD.IADD R24, R24, 0x1, -R31 ;  /* 0x0000000118187824 */ /* 0x000fe200078e0a1f */
[----:B------:R-:W-:Y:S01]  /*2880*/  IADD3.X R17, R6, UR7, RZ, P2, !PT ;  /* 0x0000000706117c10 */ /* 0x000fe200097fe4ff */
[----:B------:R-:W-:-:S08]  /*2890*/  IMAD.IADD R6, R19, 0x1, -R4 ;  /* 0x0000000113067824 */ /* 0x000fd000078e0a04 */
[----:B------:R-:W-:Y:S05]  /*28a0*/  @!P0 BRA `(.L_x_36) ;  /* 0x0000001c00188947 */ /* 0x000fea0003800000 */
[----:B------:R-:W-:Y:S01]  /*28b0*/  ULDC.64 UR6, c[0x0][0x5b8] ;  /* 0x00016e0000067ab9 */ /* 0x000fe20000000a00 */
[----:B------:R-:W-:Y:S01]  /*28c0*/  ULDC.64 UR8, c[0x0][0x5a8] ;  /* 0x00016a0000087ab9 */ /* 0x000fe20000000a00 */
[----:B------:R-:W-:Y:S01]  /*28d0*/  IMAD.WIDE.U32 R20, R5, UR6, R20 ;  /* 0x0000000605147c25 */ /* 0x000fe2000f8e0014 */
[----:B------:R-:W-:Y:S03]  /*28e0*/  BSSY B1, `(.L_x_37) ;  /* 0x0000010000017945 */ /* 0x000fe60003800000 */
[----:B------:R-:W-:Y:S01]  /*28f0*/  IMAD R4, R30, UR6, RZ ;  /* 0x000000061e047c24 */ /* 0x000fe2000f8e02ff */
[----:B------:R-:W-:-:S03]  /*2900*/  IADD3 R20, P0, R31, R20, RZ ;  /* 0x000000141f147210 */ /* 0x000fc60007f1e0ff */
[----:B------:R-:W-:Y:S01]  /*2910*/  IMAD R5, R5, UR7, R4 ;  /* 0x0000000705057c24 */ /* 0x000fe2000f8e0204 */
[----:B------:R-:W-:Y:S02]  /*2920*/  ULDC.64 UR6, c[0x0][0x5b0] ;  /* 0x00016c0000067ab9 */ /* 0x000fe40000000a00 */
[----:B------:R-:W-:Y:S02]  /*2930*/  IMAD R25, R27, UR6, RZ ;  /* 0x000000061b197c24 */ /* 0x000fe4000f8e02ff */
[----:B------:R-:W-:Y:S02]  /*2940*/  IADD3.X R21, R28, R21, R5, P0, !PT ;  /* 0x000000151c157210 */ /* 0x000fe400007fe405 */
[----:B------:R-:W-:Y:S01]  /*2950*/  ISETP.GE.AND P0, PT, R24, 0x1, PT ;  /* 0x000000011800780c */ /* 0x000fe20003f06270 */
[C---:B------:R-:W-:Y:S02]  /*2960*/  IMAD R25, R26.reuse, UR7, R25 ;  /* 0x000000071a197c24 */ /* 0x040fe4000f8e0219 */
[----:B------:R-:W-:Y:S01]  /*2970*/  IMAD.WIDE.U32 R4, R26, UR6, R20 ;  /* 0x000000061a047c25 */ /* 0x000fe2000f8e0014 */
[----:B------:R-:W-:-:S02]  /*2980*/  ISETP.LT.OR P3, PT, R6, 0x1, !P0 ;  /* 0x000000010600780c */ /* 0x000fc40004761670 */
[----:B------:R-:W-:-:S04]  /*2990*/  IADD3 R4, P1, R4, UR8, RZ ;  /* 0x0000000804047c10 */ /* 0x000fc8000ff3e0ff */
[--C-:B------:R-:W-:Y:S02]  /*29a0*/  IADD3.X R5, R5, UR9, R25.reuse, P1, !PT ;  /* 0x0000000905057c10 */ /* 0x100fe40008ffe419 */
[----:B------:R-:W-:-:S05]  /*29b0*/  PRMT R25, RZ, 0x7610, R25 ;  /* 0x00007610ff197816 */ /* 0x000fca0000000019 */
[----:B------:R-:W-:Y:S05]  /*29c0*/  @P3 BRA `(.L_x_38) ;  /* 0x0000000000043947 */ /* 0x000fea0003800000 */
[----:B------:R0:W5:Y:S02]  /*29d0*/  LDG.E.U8 R25, desc[UR20][R4.64] ;  /* 0x0000001404197981 */ /* 0x000164000c1e1100 */
.L_x_38:
[----:B------:R-:W-:Y:S05]  /*29e0*/  BSYNC B1 ;  /* 0x0000000000017941 */ /* 0x000fea0003800000 */
.L_x_37:
[----:B-----5:R-:W-:Y:S01]  /*29f0*/  LOP3.LUT R25, R25, 0xff, RZ, 0xc0, !PT ;  /* 0x000000ff19197812 */ /* 0x020fe200078ec0ff */
[----:B------:R-:W-:Y:S01]  /*2a00*/  BSSY B1, `(.L_x_39) ;  /* 0x000000c000017945 */ /* 0x000fe20003800000 */
[----:B------:R-:W-:Y:S02]  /*2a10*/  ISETP.GE.AND P1, PT, R24, 0x2, PT ;  /* 0x000000021800780c */ /* 0x000fe40003f26270 */
[----:B------:R-:W-:Y:S02]  /*2a20*/  F2FP.F16.E5M2.UNPACK_B R25, R25 ;  /* 0x00000019ff19723e */ /* 0x000fe400020004ff */
[----:B------:R-:W-:-:S03]  /*2a30*/  ISETP.LT.OR P2, PT, R6, 0x1, !P1 ;  /* 0x000000010600780c */ /* 0x000fc60004f41670 */
[----:B------:R-:W-:Y:S01]  /*2a40*/  HADD2.F32 R28, -RZ, R25.H0_H0 ;  /* 0x20000019ff1c7230 */ /* 0x000fe20000004100 */
[----:B------:R-:W-:-:S04]  /*2a50*/  PRMT R25, RZ, 0x7610, R25 ;  /* 0x00007610ff197816 */ /* 0x000fc80000000019 */
[----:B------:R-:W-:-:S04]  /*2a60*/  FMUL R28, R28, R13 ;  /* 0x0000000d1c1c7220 */ /* 0x000fc80000400000 */
[----:B------:R-:W-:-:S05]  /*2a70*/  FFMA R28, R85, R12, R28 ;  /* 0x0000000c551c7223 */ /* 0x000fca000000001c */
[----:B------:R-:W-:-:S05]  /*2a80*/  F2FP.SATFINITE.E5M2.F32.PACK_AB_MERGE_C R29, RZ, R28, RZ ;  /* 0x0000001cff1d723e */ /* 0x000fca00048060ff */
[----:B------:R1:W-:Y:S01]  /*2a90*/  @!P3 STG.E.U8 desc[UR20][R14.64], R29 ;  /* 0x0000001d0e00b986 */ /* 0x0003e2000c101114 */
[----:B------:R-:W-:Y:S05]  /*2aa0*/  @P2 BRA `(.L_x_40) ;  /* 0x0000000000042947 */ /* 0x000fea0003800000 */
[----:B------:R2:W5:Y:S02]  /*2ab0*/  LDG.E.U8 R25, desc[UR20][R4.64+0x1] ;  /* 0x0000011404197981 */ /* 0x000564000c1e1100 */
.L_x_40:
[----:B------:R-:W-:Y:S05]  /*2ac0*/  BSYNC B1 ;  /* 0x0000000000017941 */ /* 0x000fea0003800000 */
.L_x_39:
[----:B-----5:R-:W-:Y:S01]  /*2ad0*/  LOP3.LUT R25, R25, 0xff, RZ, 0xc0, !PT ;  /* 0x000000ff19197812 */ /* 0x020fe200078ec0ff */
[----:B------:R-:W-:Y:S01]  /*2ae0*/  BSSY B1, `(.L_x_41) ;  /* 0x0000012000017945 */ /* 0x000fe20003800000 */
[----:B-1----:R-:W-:Y:S02]  /*2af0*/  IADD3 R29, P3, R26, 0x8, RZ ;  /* 0x000000081a1d7810 */ /* 0x002fe40007f7e0ff */
[----:B------:R-:W-:Y:S02]  /*2b00*/  F2FP.F16.E5M2.UNPACK_B R25, R25 ;  /* 0x00000019ff19723e */ /* 0x000fe400020004ff */
[----:B------:R-:W-:Y:S01]  /*2b10*/  ISETP.LT.OR P0, PT, R6, 0x9, !P0 ;  /* 0x000000090600780c */ /* 0x000fe20004701670 */
[----:B------:R-:W-:Y:S02]  /*2b20*/  IMAD.X R27, RZ, RZ, R27, P3 ;  /* 0x000000ffff1b7224 */ /* 0x000fe400018e061b */
[----:B------:R-:W-:Y:S02]  /*2b30*/  HADD2.F32 R26, -RZ, R25.H0_H0 ;  /* 0x20000019ff1a7230 */ /* 0x000fe40000004100 */
[----:B------:R-:W-:-:S04]  /*2b40*/  IMAD.WIDE.U32 R20, R29, UR6, R20 ;  /* 0x000000061d147c25 */ /* 0x000fc8000f8e0014 */
[----:B------:R-:W-:Y:S01]  /*2b50*/  FMUL R25, R26, R13 ;  /* 0x0000000d1a197220 */ /* 0x000fe20000400000 */
[----:B------:R-:W-:Y:S01]  /*2b60*/  IMAD R26, R27, UR6, RZ ;  /* 0x000000061b1a7c24 */ /* 0x000fe2000f8e02ff */
[----:B------:R-:W-:Y:S02]  /*2b70*/  IADD3 R20, P3, R20, UR8, RZ ;  /* 0x0000000814147c10 */ /* 0x000fe4000ff7e0ff */
[----:B------:R-:W-:Y:S01]  /*2b80*/  FFMA R25, R84, R12, R25 ;  /* 0x0000000c54197223 */ /* 0x000fe20000000019 */
[----:B------:R-:W-:-:S04]  /*2b90*/  IMAD R29, R29, UR7, R26 ;  /* 0x000000071d1d7c24 */ /* 0x000fc8000f8e021a */
[----:B------:R-:W-:Y:S02]  /*2ba0*/  F2FP.SATFINITE.E5M2.F32.PACK_AB_MERGE_C R27, RZ, R25, RZ ;  /* 0x00000019ff1b723e */ /* 0x000fe400048060ff */
[----:B------:R-:W-:Y:S02]  /*2bb0*/  IADD3.X R21, R21, UR9, R29, P3, !PT ;  /* 0x0000000915157c10 */ /* 0x000fe40009ffe41d */
[----:B------:R-:W-:Y:S01]  /*2bc0*/  PRMT R25, RZ, 0x7610, R25 ;  /* 0x00007610ff197816 */ /* 0x000fe20000000019 */
[----:B------:R1:W-:Y:S01]  /*2bd0*/  @!P2 STG.E.U8 desc[UR20][R14.64+0x1], R27 ;  /* 0x0000011b0e00a986 */ /* 0x0003e2000c101114 */
[----:B------:R-:W-:Y:S05]  /*2be0*/  @P0 BRA `(.L_x_42) ;  /* 0x0000000000040947 */ /* 0x000fea0003800000 */
[----:B------:R3:W5:Y:S02]  /*2bf0*/  LDG.E.U8 R25, desc[UR20][R20.64] ;  /* 0x0000001414197981 */ /* 0x000764000c1e1100 */
.L_x_42:
[----:B------:R-:W-:Y:S05]  /*2c00*/  BSYNC B1 ;  /* 0x0000000000017941 */ /* 0x000fea0003800000 */
.L_x_41:
[----:B-----5:R-:W-:Y:S01]  /*2c10*/  LOP3.LUT R25, R25, 0xff, RZ, 0xc0, !PT ;  /* 0x000000ff19197812 */ /* 0x020fe200078ec0ff */
[----:B------:R-:W-:Y:S01]  /*2c20*/  BSSY B1, `(.L_x_43) ;  /* 0x000000b000017945 */ /* 0x000fe20003800000 */
[----:B------:R-:W-:Y:S02]  /*2c30*/  ISETP.LT.OR P1, PT, R6, 0x9, !P1 ;  /* 0x000000090600780c */ /* 0x000fe40004f21670 */
[----:B------:R-:W-:-:S05]  /*2c40*/  F2FP.F16.E5M2.UNPACK_B R25, R25 ;  /* 0x00000019ff19723e */ /* 0x000fca00020004ff */
[----:B------:R-:W-:Y:S01]  /*2c50*/  HADD2.F32 R26, -RZ, R25.H0_H0 ;  /* 0x20000019ff1a7230 */ /* 0x000fe20000004100 */
[----:B------:R-:W-:-:S04]  /*2c60*/  PRMT R25, RZ, 0x7610, R25 ;  /* 0x00007610ff197816 */ /* 0x000fc80000000019 */
[----:B------:R-:W-:-:S04]  /*2c70*/  FMUL R26, R26, R13 ;  /* 0x0000000d1a1a7220 */ /* 0x000fc80000400000 */
[----:B------:R-:W-:-:S05]  /*2c80*/  FFMA R26, R83, R12, R26 ;  /* 0x0000000c531a7223 */ /* 0x000fca000000001a */
[----:B-1----:R-:W-:-:S05]  /*2c90*/  F2FP.SATFINITE.E5M2.F32.PACK_AB_MERGE_C R27, RZ, R26, RZ ;  /* 0x0000001aff1b723e */ /* 0x002fca00048060ff */
[----:B------:R1:W-:Y:S01]  /*2ca0*/  @!P0 STG.E.U8 desc[UR20][R16.64], R27 ;  /* 0x0000001b10008986 */ /* 0x0003e2000c101114 */
[----:B------:R-:W-:Y:S05]  /*2cb0*/  @P1 BRA `(.L_x_44) ;  /* 0x0000000000041947 */ /* 0x000fea0003800000 */
[----:B------:R4:W5:Y:S02]  /*2cc0*/  LDG.E.U8 R25, desc[UR20][R20.64+0x1] ;  /* 0x0000011414197981 */ /* 0x000964000c1e1100 */
.L_x_44:
[----:B------:R-:W-:Y:S05]  /*2cd0*/  BSYNC B1 ;  /* 0x0000000000017941 */ /* 0x000fea0003800000 */
.L_x_43:
[----:B-----5:R-:W-:Y:S01]  /*2ce0*/  LOP3.LUT R25, R25, 0xff, RZ, 0xc0, !PT ;  /* 0x000000ff19197812 */ /* 0x020fe200078ec0ff */
[----:B------:R-:W-:Y:S01]  /*2cf0*/  BSSY B1, `(.L_x_45) ;  /* 0x000000c000017945 */ /* 0x000fe20003800000 */
[----:B------:R-:W-:Y:S02]  /*2d00*/  ISETP.GE.AND P0, PT, R24, 0x9, PT ;  /* 0x000000091800780c */ /* 0x000fe40003f06270 */
[----:B------:R-:W-:Y:S02]  /*2d10*/  F2FP.F16.E5M2.UNPACK_B R25, R25 ;  /* 0x00000019ff19723e */ /* 0x000fe400020004ff */
[----:B------:R-:W-:-:S03]  /*2d20*/  ISETP.LT.OR P2, PT, R6, 0x1, !P0 ;  /* 0x000000010600780c */ /* 0x000fc60004741670 */
[----:B------:R-:W-:-:S05]  /*2d30*/  HADD2.F32 R26, -RZ, R25.H0_H0 ;  /* 0x20000019ff1a7230 */ /* 0x000fca0000004100 */
[----:B------:R-:W-:-:S04]  /*2d40*/  FMUL R25, R26, R13 ;  /* 0x0000000d1a197220 */ /* 0x000fc80000400000 */
[----:B------:R-:W-:-:S05]  /*2d50*/  FFMA R25, R82, R12, R25 ;  /* 0x0000000c52197223 */ /* 0x000fca0000000019 */
[----:B-1----:R-:W-:Y:S02]  /*2d60*/  F2FP.SATFINITE.E5M2.F32.PACK_AB_MERGE_C R27, RZ, R25, RZ ;  /* 0x00000019ff1b723e */ /* 0x002fe400048060ff */
[----:B------:R-:W-:-:S03]  /*2d70*/  PRMT R25, RZ, 0x7610, R25 ;  /* 0x00007610ff197816 */ /* 0x000fc60000000019 */
[----:B------:R1:W-:Y:S01]  /*2d80*/  @!P1 STG.E.U8 desc[UR20][R16.64+0x1], R27 ;  /* 0x0000011b10009986 */ /* 0x0003e2000c101114 */
[----:B------:R-:W-:Y:S05]  /*2d90*/  @P2 BRA `(.L_x_46) ;  /* 0x0000000000042947 */ /* 0x000fea0003800000 */
[----:B------:R0:W5:Y:S02]  /*2da0*/  LDG.E.U8 R25, desc[UR20][R4.64+0x8] ;  /* 0x0000081404197981 */ /* 0x000164000c1e1100 */
.L_x_46:
[----:B------:R-:W-:Y:S05]  /*2db0*/  BSYNC B1 ;  /* 0x0000000000017941 */ /* 0x000fea0003800000 */
.L_x_45:
        /* <DEDUP_REMOVED lines=13> */
.L_x_48:
[----:B------:R-:W-:Y:S05]  /*2e90*/  BSYNC B1 ;  /* 0x0000000000017941 */ /* 0x000fea0003800000 */
.L_x_47:
[----:B-----5:R-:W-:Y:S01]  /*2ea0*/  LOP3.LUT R25, R25, 0xff, RZ, 0xc0, !PT ;  /* 0x000000ff19197812 */ /* 0x020fe200078ec0ff */
[----:B------:R-:W-:Y:S01]  /*2eb0*/  BSSY B1, `(.L_x_49) ;  /* 0x000000b000017945 */ /* 0x000fe20003800000 */
[----:B------:R-:W-:Y:S02]  /*2ec0*/  ISETP.LT.OR P0, PT, R6, 0x9, !P0 ;  /* 0x000000090600780c */ /* 0x000fe40004701670 */
[----:B------:R-:W-:-:S05]  /*2ed0*/  F2FP.F16.E5M2.UNPACK_B R25, R25 ;  /* 0x00000019ff19723e */ /* 0x000fca00020004ff */
        /* <DEDUP_REMOVED lines=8> */
.L_x_50:
[----:B------:R-:W-:Y:S05]  /*2f60*/  BSYNC B1 ;  /* 0x0000000000017941 */ /* 0x000fea0003800000 */
.L_x_49:
        /* <DEDUP_REMOVED lines=12> */
.L_x_52:
[----:B------:R-:W-:Y:S05]  /*3030*/  BSYNC B1 ;  /* 0x0000000000017941 */ /* 0x000fea0003800000 */
.L_x_51:
        /* <DEDUP_REMOVED lines=13> */
.L_x_54:
[----:B------:R-:W-:Y:S05]  /*3110*/  BSYNC B1 ;  /* 0x0000000000017941 */ /* 0x000fea0003800000 */
.L_x_53:
        /* <DEDUP_REMOVED lines=13> */
.L_x_56:
[----:B------:R-:W-:Y:S05]  /*31f0*/  BSYNC B1 ;  /* 0x0000000000017941 */ /* 0x000fea0003800000 */
.L_x_55:
        /* <DEDUP_REMOVED lines=12> */
.L_x_58:
[----:B------:R-:W-:Y:S05]  /*32c0*/  BSYNC B1 ;  /* 0x0000000000017941 */ /* 0x000fea0003800000 */
.L_x_57:
        /* <DEDUP_REMOVED lines=12> */
.L_x_60:
[----:B------:R-:W-:Y:S05]  /*3390*/  BSYNC B1 ;  /* 0x0000000000017941 */ /* 0x000fea0003800000 */
.L_x_59:
        /* <DEDUP_REMOVED lines=13> */
.L_x_62:
[----:B------:R-:W-:Y:S05]  /*3470*/  BSYNC B1 ;  /* 0x0000000000017941 */ /* 0x000fea0003800000 */
.L_x_61:
        /* <DEDUP_REMOVED lines=13> */
.L_x_64:
[----:B------:R-:W-:Y:S05]  /*3550*/  BSYNC B1 ;  /* 0x0000000000017941 */ /* 0x000fea0003800000 */
.L_x_63:
        /* <DEDUP_REMOVED lines=12> */
.L_x_66:
[----:B------:R-:W-:Y:S05]  /*3620*/  BSYNC B1 ;  /* 0x0000000000017941 */ /* 0x000fea0003800000 */
.L_x_65:
        /* <DEDUP_REMOVED lines=12> */
.L_x_68:
[----:B------:R-:W-:Y:S05]  /*36f0*/  BSYNC B1 ;  /* 0x0000000000017941 */ /* 0x000fea0003800000 */
.L_x_67:
        /* <DEDUP_REMOVED lines=13> */
.L_x_70:
[----:B------:R-:W-:Y:S05]  /*37d0*/  BSYNC B1 ;  /* 0x0000000000017941 */ /* 0x000fea0003800000 */
.L_x_69:
        /* <DEDUP_REMOVED lines=13> */
.L_x_72:
[----:B------:R-:W-:Y:S05]  /*38b0*/  BSYNC B1 ;  /* 0x0000000000017941 */ /* 0x000fea0003800000 */
.L_x_71:
        /* <DEDUP_REMOVED lines=12> */
.L_x_74:
[----:B------:R-:W-:Y:S05]  /*3980*/  BSYNC B1 ;  /* 0x0000000000017941 */ /* 0x000fea0003800000 */
.L_x_73:
        /* <DEDUP_REMOVED lines=12> */
.L_x_76:
[----:B------:R-:W-:Y:S05]  /*3a50*/  BSYNC B1 ;  /* 0x0000000000017941 */ /* 0x000fea0003800000 */
.L_x_75:
        /* <DEDUP_REMOVED lines=13> */
.L_x_78:
[----:B------:R-:W-:Y:S05]  /*3b30*/  BSYNC B1 ;  /* 0x0000000000017941 */ /* 0x000fea0003800000 */
.L_x_77:
        /* <DEDUP_REMOVED lines=13> */
.L_x_80:
[----:B------:R-:W-:Y:S05]  /*3c10*/  BSYNC B1 ;  /* 0x0000000000017941 */ /* 0x000fea0003800000 */
.L_x_79:
        /* <DEDUP_REMOVED lines=12> */
.L_x_82:
[----:B------:R-:W-:Y:S05]  /*3ce0*/  BSYNC B1 ;  /* 0x0000000000017941 */ /* 0x000fea0003800000 */
.L_x_81:
        /* <DEDUP_REMOVED lines=12> */
.L_x_84:
[----:B------:R-:W-:Y:S05]  /*3db0*/  BSYNC B1 ;  /* 0x0000000000017941 */ /* 0x000fea0003800000 */
.L_x_83:
        /* <DEDUP_REMOVED lines=13> */
.L_x_86:
[----:B------:R-:W-:Y:S05]  /*3e90*/  BSYNC B1 ;  /* 0x0000000000017941 */ /* 0x000fea0003800000 */
.L_x_85:
        /* <DEDUP_REMOVED lines=13> */
.L_x_88:
[----:B------:R-:W-:Y:S05]  /*3f70*/  BSYNC B1 ;  /* 0x0000000000017941 */ /* 0x000fea0003800000 */
.L_x_87:
        /* <DEDUP_REMOVED lines=12> */
.L_x_90:
[----:B------:R-:W-:Y:S05]  /*4040*/  BSYNC B1 ;  /* 0x0000000000017941 */ /* 0x000fea0003800000 */
.L_x_89:
        /* <DEDUP_REMOVED lines=12> */
.L_x_92:
[----:B------:R-:W-:Y:S05]  /*4110*/  BSYNC B1 ;  /* 0x0000000000017941 */ /* 0x000fea0003800000 */
.L_x_91:
        /* <DEDUP_REMOVED lines=13> */
.L_x_94:
[----:B------:R-:W-:Y:S05]  /*41f0*/  BSYNC B1 ;  /* 0x0000000000017941 */ /* 0x000fea0003800000 */
.L_x_93:
[----:B-----5:R-:W-:Y:S01]  /*4200*/  LOP3.LUT R25, R25, 0xff, RZ, 0xc0, !PT ;  /* 0x000000ff19197812 */ /* 0x020fe200078ec0ff */
[----:B------:R-:W-:Y:S01]  /*4210*/  BSSY B1, `(.L_x_95) ;  /* 0x000000c000017945 */ /* 0x000fe20003800000 */
[----:B------:R-:W-:Y:S02]  /*4220*/  ISETP.GE.AND P1, PT, R24, 0x3a, PT ;  /* 0x0000003a1800780c */ /* 0x000fe40003f26270 */
[----:B------:R-:W-:Y:S02]  /*4230*/  F2FP.F16.E5M2.UNPACK_B R25, R25 ;  /* 0x00000019ff19723e */ /* 0x000fe400020004ff */
[----:B------:R-:W-:Y:S02]  /*4240*/  ISETP.LT.OR P3, PT, R6, 0x1, !P1 ;  /* 0x000000010600780c */ /* 0x000fe40004f61670 */
[----:B------:R-:W-:Y:S01]  /*4250*/  PRMT R24, RZ, 0x7610, R24 ;  /* 0x00007610ff187816 */ /* 0x000fe20000000018 */
[----:B------:R-:W-:-:S05]  /*4260*/  HADD2.F32 R26, -RZ, R25.H0_H0 ;  /* 0x20000019ff1a7230 */ /* 0x000fca0000004100 */
[----:B------:R-:W-:-:S04]  /*4270*/  FMUL R26, R26, R13 ;  /* 0x0000000d1a1a7220 */ /* 0x000fc80000400000 */
[----:B------:R-:W-:-:S05]  /*4280*/  FFMA R26, R57, R12, R26 ;  /* 0x0000000c391a7223 */ /* 0x000fca000000001a */
[----:B------:R-:W-:-:S05]  /*4290*/  F2FP.SATFINITE.E5M2.F32.PACK_AB_MERGE_C R25, RZ, R26, RZ ;  /* 0x0000001aff19723e */ /* 0x000fca00048060ff */
[----:B------:R0:W-:Y:S01]  /*42a0*/  @!P2 STG.E.U8 desc[UR20][R14.64+0x38], R25 ;  /* 0x000038190e00a986 */ /* 0x0001e2000c101114 */
[----:B------:R-:W-:Y:S05]  /*42b0*/  @P3 BRA `(.L_x_96) ;  /* 0x0000000000043947 */ /* 0x000fea0003800000 */
[----:B------:R0:W5:Y:S02]  /*42c0*/  LDG.E.U8 R24, desc[UR20][R4.64+0x39] ;  /* 0x0000391404187981 */ /* 0x000164000c1e1100 */
.L_x_96:
[----:B------:R-:W-:Y:S05]  /*42d0*/  BSYNC B1 ;  /* 0x0000000000017941 */ /* 0x000fea0003800000 */
.L_x_95:
[----:B-----5:R-:W-:Y:S01]  /*42e0*/  LOP3.LUT R24, R24, 0xff, RZ, 0xc0, !PT ;  /* 0x000000ff18187812 */ /* 0x020fe200078ec0ff */
[----:B------:R-:W-:Y:S01]  /*42f0*/  BSSY B1, `(.L_x_97) ;  /* 0x000000b000017945 */ /* 0x000fe20003800000 */
[----:B------:R-:W-:Y:S02]  /*4300*/  ISETP.LT.OR P0, PT, R6, 0x9, !P0 ;  /* 0x000000090600780c */ /* 0x000fe40004701670 */
[----:B------:R-:W-:Y:S02]  /*4310*/  F2FP.F16.E5M2.UNPACK_B R24, R24 ;  /* 0x00000018ff18723e */ /* 0x000fe400020004ff */
[----:B0-2---:R-:W-:-:S03]  /*4320*/  PRMT R4, RZ, 0x7610, R4 ;  /* 0x00007610ff047816 */ /* 0x005fc60000000004 */
[----:B------:R-:W-:-:S05]  /*4330*/  HADD2.F32 R24, -RZ, R24.H0_H0 ;  /* 0x20000018ff187230 */ /* 0x000fca0000004100 */
[----:B------:R-:W-:-:S04]  /*4340*/  FMUL R5, R24, R13 ;  /* 0x0000000d18057220 */ /* 0x000fc80000400000 */
[----:B------:R-:W-:-:S05]  /*4350*/  FFMA R5, R56, R12, R5 ;  /* 0x0000000c38057223 */ /* 0x000fca0000000005 */
[----:B------:R-:W-:-:S05]  /*4360*/  F2FP.SATFINITE.E5M2.F32.PACK_AB_MERGE_C R5, RZ, R5, RZ ;  /* 0x00000005ff05723e */ /* 0x000fca00048060ff */
[----:B------:R0:W-:Y:S01]  /*4370*/  @!P3 STG.E.U8 desc[UR20][R14.64+0x39], R5 ;  /* 0x000039050e00b986 */ /* 0x0001e2000c101114 */
[----:B------:R-:W-:Y:S05]  /*4380*/  @P0 BRA `(.L_x_98) ;  /* 0x0000000000040947 */ /* 0x000fea0003800000 */
[----:B------:R2:W5:Y:S02]  /*4390*/  LDG.E.U8 R4, desc[UR20][R20.64+0x38] ;  /* 0x0000381414047981 */ /* 0x000564000c1e1100 */
.L_x_98:
[----:B------:R-:W-:Y:S05]  /*43a0*/  BSYNC B1 ;  /* 0x0000000000017941 */ /* 0x000fea0003800000 */
.L_x_97:
[----:B-----5:R-:W-:Y:S01]  /*43b0*/  LOP3.LUT R4, R4, 0xff, RZ, 0xc0, !PT ;  /* 0x000000ff04047812 */ /* 0x020fe200078ec0ff */
[----:B------:R-:W-:Y:S01]  /*43c0*/  BSSY B1, `(.L_x_99) ;  /* 0x000000b000017945 */ /* 0x000fe20003800000 */
[----:B------:R-:W-:Y:S02]  /*43d0*/  ISETP.LT.OR P1, PT, R6, 0x9, !P1 ;  /* 0x000000090600780c */ /* 0x000fe40004f21670 */
[----:B------:R-:W-:-:S05]  /*43e0*/  F2FP.F16.E5M2.UNPACK_B R4, R4 ;  /* 0x00000004ff04723e */ /* 0x000fca00020004ff */
[----:B------:R-:W-:-:S05]  /*43f0*/  HADD2.F32 R4, -RZ, R4.H0_H0 ;  /* 0x20000004ff047230 */ /* 0x000fca0000004100 */
[----:B------:R-:W-:-:S04]  /*4400*/  FMUL R4, R4, R13 ;  /* 0x0000000d04047220 */ /* 0x000fc80000400000 */
[----:B------:R-:W-:-:S05]  /*4410*/  FFMA R4, R23, R12, R4 ;  /* 0x0000000c17047223 */ /* 0x000fca0000000004 */
[----:B0-----:R-:W-:Y:S02]  /*4420*/  F2FP.SATFINITE.E5M2.F32.PACK_AB_MERGE_C R5, RZ, R4, RZ ;  /* 0x00000004ff05723e */ /* 0x001fe400048060ff */
[----:B------:R-:W-:-:S03]  /*4430*/  PRMT R4, RZ, 0x7610, R4 ;  /* 0x00007610ff047816 */ /* 0x000fc60000000004 */
[----:B------:R0:W-:Y:S01]  /*4440*/  @!P0 STG.E.U8 desc[UR20][R16.64+0x38], R5 ;  /* 0x0000380510008986 */ /* 0x0001e2000c101114 */
[----:B------:R-:W-:Y:S05]  /*4450*/  @P1 BRA `(.L_x_100) ;  /* 0x0000000000041947 */ /* 0x000fea0003800000 */
[----:B------:R0:W5:Y:S02]  /*4460*/  LDG.E.U8 R4, desc[UR20][R20.64+0x39] ;  /* 0x0000391414047981 */ /* 0x000164000c1e1100 */
.L_x_100:
[----:B------:R-:W-:Y:S05]  /*4470*/  BSYNC B1 ;  /* 0x0000000000017941 */ /* 0x000fea0003800000 */
.L_x_99:
[----:B------:R-:W-:Y:S05]  /*4480*/  @P1 BRA `(.L_x_101) ;  /* 0x0000000800601947 */ /* 0x000fea0003800000 */
[----:B-----5:R-:W-:-:S04]  /*4490*/  LOP3.LUT R4, R4, 0xff, RZ, 0xc0, !PT ;  /* 0x000000ff04047812 */ /* 0x020fc800078ec0ff */
[----:B------:R-:W-:-:S05]  /*44a0*/  F2FP.F16.E5M2.UNPACK_B R4, R4 ;  /* 0x00000004ff04723e */ /* 0x000fca00020004ff */
[----:B------:R-:W-:-:S05]  /*44b0*/  HADD2.F32 R4, -RZ, R4.H0_H0 ;  /* 0x20000004ff047230 */ /* 0x000fca0000004100 */
[----:B0-----:R-:W-:-:S04]  /*44c0*/  FMUL R5, R4, R13 ;  /* 0x0000000d04057220 */ /* 0x001fc80000400000 */
[----:B------:R-:W-:-:S05]  /*44d0*/  FFMA R5, R22, R12, R5 ;  /* 0x0000000c16057223 */ /* 0x000fca0000000005 */
[----:B------:R-:W-:-:S05]  /*44e0*/  F2FP.SATFINITE.E5M2.F32.PACK_AB_MERGE_C R5, RZ, R5, RZ ;  /* 0x00000005ff05723e */ /* 0x000fca00048060ff */
[----:B------:R0:W-:Y:S01]  /*44f0*/  STG.E.U8 desc[UR20][R16.64+0x39], R5 ;  /* 0x0000390510007986 */ /* 0x0001e2000c101114 */
[----:B------:R-:W-:Y:S05]  /*4500*/  BRA `(.L_x_101) ;  /* 0x0000000800407947 */ /* 0x000fea0003800000 */
.L_x_36:
[C---:B------:R-:W-:Y:S01]  /*4510*/  ISETP.GE.AND P3, PT, R24.reuse, 0x1, PT ;  /* 0x000000011800780c */ /* 0x040fe20003f66270 */
[-C--:B------:R-:W-:Y:S01]  /*4520*/  FMUL R85, R85, R12.reuse ;  /* 0x0000000c55557220 */ /* 0x080fe20000400000 */
[----:B------:R-:W-:Y:S01]  /*4530*/  ISETP.GE.AND P0, PT, R24, 0x2, PT ;  /* 0x000000021800780c */ /* 0x000fe20003f06270 */
[-C--:B------:R-:W-:Y:S01]  /*4540*/  FMUL R84, R84, R12.reuse ;  /* 0x0000000c54547220 */ /* 0x080fe20000400000 */
[C---:B------:R-:W-:Y:S01]  /*4550*/  ISETP.LT.OR P1, PT, R6.reuse, 0x1, !P3 ;  /* 0x000000010600780c */ /* 0x040fe20005f21670 */
[-C--:B------:R-:W-:Y:S01]  /*4560*/  FMUL R83, R83, R12.reuse ;  /* 0x0000000c53537220 */ /* 0x080fe20000400000 */
[----:B------:R-:W-:Y:S01]  /*4570*/  ISETP.LT.OR P2, PT, R6, 0x1, !P0 ;  /* 0x000000010600780c */ /* 0x000fe20004741670 */
[-C--:B------:R-:W-:Y:S01]  /*4580*/  FMUL R82, R82, R12.reuse ;  /* 0x0000000c52527220 */ /* 0x080fe20000400000 */
[----:B------:R-:W-:Y:S01]  /*4590*/  ISETP.LT.OR P3, PT, R6, 0x9, !P3 ;  /* 0x000000090600780c */ /* 0x000fe20005f61670 */
[-C--:B------:R-:W-:Y:S01]  /*45a0*/  FMUL R81, R81, R12.reuse ;  /* 0x0000000c51517220 */ /* 0x080fe20000400000 */
[----:B------:R-:W-:Y:S01]  /*45b0*/  F2FP.SATFINITE.E5M2.F32.PACK_AB_MERGE_C R85, RZ, R85, RZ ;  /* 0x00000055ff55723e */ /* 0x000fe200048060ff */
[----:B------:R-:W-:Y:S01]  /*45c0*/  FMUL R80, R80, R12 ;  /* 0x0000000c50507220 */ /* 0x000fe20000400000 */
[----:B------:R-:W-:Y:S01]  /*45d0*/  F2FP.SATFINITE.E5M2.F32.PACK_AB_MERGE_C R5, RZ, R84, RZ ;  /* 0x00000054ff05723e */ /* 0x000fe200048060ff */
[-C--:B------:R-:W-:Y:S01]  /*45e0*/  FMUL R79, R79, R12.reuse ;  /* 0x0000000c4f4f7220 */ /* 0x080fe20000400000 */
[----:B------:R-:W-:Y:S01]  /*45f0*/  F2FP.SATFINITE.E5M2.F32.PACK_AB_MERGE_C R83, RZ, R83, RZ ;  /* 0x00000053ff53723e */ /* 0x000fe200048060ff */
[-C--:B------:R-:W-:Y:S01]  /*4600*/  FMUL R78, R78, R12.reuse ;  /* 0x0000000c4e4e7220 */ /* 0x080fe20000400000 */
[----:B------:R-:W-:Y:S01]  /*4610*/  ISETP.LT.OR P0, PT, R6, 0x9, !P0 ;  /* 0x000000090600780c */ /* 0x000fe20004701670 */
[----:B------:R-:W-:Y:S01]  /*4620*/  @!P1 STG.E.U8 desc[UR20][R14.64], R85 ;  /* 0x000000550e009986 */ /* 0x000fe2000c101114 */
[C---:B------:R-:W-:Y:S01]  /*4630*/  ISETP.GE.AND P1, PT, R24.reuse, 0x9, PT ;  /* 0x000000091800780c */ /* 0x040fe20003f26270 */
[-C--:B------:R-:W-:Y:S01]  /*4640*/  FMUL R77, R77, R12.reuse ;  /* 0x0000000c4d4d7220 */ /* 0x080fe20000400000 */
[----:B------:R-:W-:Y:S01]  /*4650*/  F2FP.SATFINITE.E5M2.F32.PACK_AB_MERGE_C R81, RZ, R81, RZ ;  /* 0x00000051ff51723e */ /* 0x000fe200048060ff */
[----:B------:R0:W-:Y:S01]  /*4660*/  @!P2 STG.E.U8 desc[UR20][R14.64+0x1], R5 ;  /* 0x000001050e00a986 */ /* 0x0001e2000c101114 */
[----:B------:R-:W-:Y:S01]  /*4670*/  ISETP.GE.AND P2, PT, R24, 0xa, PT ;  /* 0x0000000a1800780c */ /* 0x000fe20003f46270 */
[----:B------:R-:W-:Y:S01]  /*4680*/  FMUL R76, R76, R12 ;  /* 0x0000000c4c4c7220 */ /* 0x000fe20000400000 */
[----:B------:R-:W-:Y:S01]  /*4690*/  F2FP.SATFINITE.E5M2.F32.PACK_AB_MERGE_C R21, RZ, R80, RZ ;  /* 0x00000050ff15723e */ /* 0x000fe200048060ff */
[----:B------:R-:W-:Y:S01]  /*46a0*/  @!P3 STG.E.U8 desc[UR20][R16.64], R83 ;  /* 0x000000531000b986 */ /* 0x000fe2000c101114 */
[----:B------:R-:W-:Y:S01]  /*46b0*/  ISETP.LT.OR P3, PT, R6, 0x1, !P1 ;  /* 0x000000010600780c */ /* 0x000fe20004f61670 */
[-C--:B------:R-:W-:Y:S01]  /*46c0*/  FMUL R74, R74, R12.reuse ;  /* 0x0000000c4a4a7220 */ /* 0x080fe20000400000 */
[C---:B------:R-:W-:Y:S01]  /*46d0*/  ISETP.LT.OR P5, PT, R6.reuse, 0x1, !P2 ;  /* 0x000000010600780c */ /* 0x040fe200057a1670 */
[-C--:B------:R-:W-:Y:S01]  /*46e0*/  FMUL R75, R75, R12.reuse ;  /* 0x0000000c4b4b7220 */ /* 0x080fe20000400000 */
[----:B------:R-:W-:Y:S01]  /*46f0*/  ISETP.LT.OR P1, PT, R6, 0x9, !P1 ;  /* 0x000000090600780c */ /* 0x000fe20004f21670 */
[-C--:B------:R-:W-:Y:S01]  /*4700*/  FMUL R73, R73, R12.reuse ;  /* 0x0000000c49497220 */ /* 0x080fe20000400000 */
[----:B------:R-:W-:Y:S01]  /*4710*/  F2FP.SATFINITE.E5M2.F32.PACK_AB_MERGE_C R79, RZ, R79, RZ ;  /* 0x0000004fff4f723e */ /* 0x000fe200048060ff */
[----:B------:R-:W-:Y:S01]  /*4720*/  FMUL R72, R72, R12 ;  /* 0x0000000c48487220 */ /* 0x000fe20000400000 */
[----:B0-----:R-:W-:Y:S01]  /*4730*/  F2FP.SATFINITE.E5M2.F32.PACK_AB_MERGE_C R5, RZ, R82, RZ ;  /* 0x00000052ff05723e */ /* 0x001fe200048060ff */
[-C--:B------:R-:W-:Y:S01]  /*4740*/  FMUL R70, R70, R12.reuse ;  /* 0x0000000c46467220 */ /* 0x080fe20000400000 */
[----:B------:R-:W-:Y:S01]  /*4750*/  ISETP.LT.OR P2, PT, R6, 0x9, !P2 ;  /* 0x000000090600780c */ /* 0x000fe20005741670 */
[----:B------:R-:W-:Y:S01]  /*4760*/  FMUL R71, R71, R12 ;  /* 0x0000000c47477220 */ /* 0x000fe20000400000 */
[----:B------:R-:W-:Y:S01]  /*4770*/  F2FP.SATFINITE.E5M2.F32.PACK_AB_MERGE_C R25, RZ, R78, RZ ;  /* 0x0000004eff19723e */ /* 0x000fe200048060ff */
[----:B------:R0:W-:Y:S01]  /*4780*/  @!P0 STG.E.U8 desc[UR20][R16.64+0x1], R5 ;  /* 0x0000010510008986 */ /* 0x0001e2000c101114 */
[C---:B------:R-:W-:Y:S01]  /*4790*/  ISETP.GE.AND P0, PT, R24.reuse, 0x11, PT ;  /* 0x000000111800780c */ /* 0x040fe20003f06270 */
[-C--:B------:R-:W-:Y:S01]  /*47a0*/  FMUL R69, R69, R12.reuse ;  /* 0x0000000c45457220 */ /* 0x080fe20000400000 */
[----:B------:R-:W-:Y:S01]  /*47b0*/  F2FP.SATFINITE.E5M2.F32.PACK_AB_MERGE_C R77, RZ, R77, RZ ;  /* 0x0000004dff4d723e */ /* 0x000fe200048060ff */
[----:B------:R-:W-:Y:S01]  /*47c0*/  @!P3 STG.E.U8 desc[UR20][R14.64+0x8], R81 ;  /* 0x000008510e00b986 */ /* 0x000fe2000c101114 */
[----:B------:R-:W-:Y:S01]  /*47d0*/  ISETP.GE.AND P3, PT, R24, 0x12, PT ;  /* 0x000000121800780c */ /* 0x000fe20003f66270 */
[-C--:B------:R-:W-:Y:S01]  /*47e0*/  FMUL R68, R68, R12.reuse ;  /* 0x0000000c44447220 */ /* 0x080fe20000400000 */
[----:B------:R-:W-:Y:S01]  /*47f0*/  F2FP.SATFINITE.E5M2.F32.PACK_AB_MERGE_C R75, RZ, R75, RZ ;  /* 0x0000004bff4b723e */ /* 0x000fe200048060ff */
[----:B------:R1:W-:Y:S01]  /*4800*/  @!P5 STG.E.U8 desc[UR20][R14.64+0x9], R21 ;  /* 0x000009150e00d986 */ /* 0x0003e2000c101114 */
[C---:B------:R-:W-:Y:S01]  /*4810*/  ISETP.LT.OR P5, PT, R6.reuse, 0x1, !P3 ;  /* 0x000000010600780c */ /* 0x040fe20005fa1670 */
[-C--:B------:R-:W-:Y:S01]  /*4820*/  FMUL R67, R67, R12.reuse ;  /* 0x0000000c43437220 */ /* 0x080fe20000400000 */
[C---:B------:R-:W-:Y:S01]  /*4830*/  ISETP.LT.OR P3, PT, R6.reuse, 0x9, !P3 ;  /* 0x000000090600780c */ /* 0x040fe20005f61670 */
[----:B------:R-:W-:Y:S01]  /*4840*/  @!P1 STG.E.U8 desc[UR20][R16.64+0x8], R79 ;  /* 0x0000084f10009986 */ /* 0x000fe2000c101114 */
[----:B------:R-:W-:Y:S01]  /*4850*/  ISETP.LT.OR P1, PT, R6, 0x1, !P0 ;  /* 0x000000010600780c */ /* 0x000fe20004721670 */
[----:B------:R-:W-:Y:S01]  /*4860*/  FMUL R66, R66, R12 ;  /* 0x0000000c42427220 */ /* 0x000fe20000400000 */
[----:B0-----:R-:W-:Y:S01]  /*4870*/  F2FP.SATFINITE.E5M2.F32.PACK_AB_MERGE_C R5, RZ, R76, RZ ;  /* 0x0000004cff05723e */ /* 0x001fe200048060ff */
[----:B------:R-:W-:Y:S01]  /*4880*/  @!P2 STG.E.U8 desc[UR20][R16.64+0x9], R25 ;  /* 0x000009191000a986 */ /* 0x000fe2000c101114 */
[----:B------:R-:W-:Y:S01]  /*4890*/  ISETP.GE.AND P2, PT, R24, 0x19, PT ;  /* 0x000000191800780c */ /* 0x000fe20003f46270 */
[-C--:B------:R-:W-:Y:S01]  /*48a0*/  FMUL R65, R65, R12.reuse ;  /* 0x0000000c41417220 */ /* 0x080fe20000400000 */
[----:B------:R-:W-:Y:S01]  /*48b0*/  ISETP.LT.OR P0, PT, R6, 0x9, !P0 ;  /* 0x000000090600780c */ /* 0x000fe20004701670 */
[----:B------:R-:W-:Y:S01]  /*48c0*/  FMUL R64, R64, R12 ;  /* 0x0000000c40407220 */ /* 0x000fe20000400000 */
[----:B------:R-:W-:Y:S01]  /*48d0*/  ISETP.LT.OR P6, PT, R6, 0x1, !P2 ;  /* 0x000000010600780c */ /* 0x000fe200057c1670 */
[----:B------:R0:W-:Y:S01]  /*48e0*/  @!P5 STG.E.U8 desc[UR20][R14.64+0x11], R5 ;  /* 0x000011050e00d986 */ /* 0x0001e2000c101114 */
[----:B-1----:R-:W-:Y:S01]  /*48f0*/  F2FP.SATFINITE.E5M2.F32.PACK_AB_MERGE_C R21, RZ, R74, RZ ;  /* 0x0000004aff15723e */ /* 0x002fe200048060ff */
[-C--:B------:R-:W-:Y:S01]  /*4900*/  FMUL R62, R62, R12.reuse ;  /* 0x0000000c3e3e7220 */ /* 0x080fe20000400000 */
[----:B------:R-:W-:Y:S01]  /*4910*/  F2FP.SATFINITE.E5M2.F32.PACK_AB_MERGE_C R73, RZ, R73, RZ ;  /* 0x00000049ff49723e */ /* 0x000fe200048060ff */
[----:B------:R-:W-:Y:S01]  /*4920*/  @!P1 STG.E.U8 desc[UR20][R14.64+0x10], R77 ;  /* 0x0000104d0e009986 */ /* 0x000fe2000c101114 */
[----:B------:R-:W-:Y:S01]  /*4930*/  ISETP.GE.AND P1, PT, R24, 0x1a, PT ;  /* 0x0000001a1800780c */ /* 0x000fe20003f26270 */
[-C--:B------:R-:W-:Y:S01]  /*4940*/  FMUL R63, R63, R12.reuse ;  /* 0x0000000c3f3f7220 */ /* 0x080fe20000400000 */
[C---:B------:R-:W-:Y:S01]  /*4950*/  ISETP.LT.OR P2, PT, R6.reuse, 0x9, !P2 ;  /* 0x000000090600780c */ /* 0x040fe20005741670 */
[----:B------:R1:W-:Y:S01]  /*4960*/  @!P3 STG.E.U8 desc[UR20][R16.64+0x11], R21 ;  /* 0x000011151000b986 */ /* 0x0003e2000c101114 */
[C---:B------:R-:W-:Y:S01]  /*4970*/  ISETP.LT.OR P5, PT, R6.reuse, 0x1, !P1 ;  /* 0x000000010600780c */ /* 0x040fe20004fa1670 */
[----:B------:R-:W-:Y:S01]  /*4980*/  FMUL R61, R61, R12 ;  /* 0x0000000c3d3d7220 */ /* 0x000fe20000400000 */
[----:B------:R-:W-:Y:S01]  /*4990*/  ISETP.LT.OR P3, PT, R6, 0x9, !P1 ;  /* 0x000000090600780c */ /* 0x000fe20004f61670 */
[----:B------:R-:W-:Y:S01]  /*49a0*/  @!P0 STG.E.U8 desc[UR20][R16.64+0x10], R75 ;  /* 0x0000104b10008986 */ /* 0x000fe2000c101114 */
[----:B0-----:R-:W-:Y:S01]  /*49b0*/  F2FP.SATFINITE.E5M2.F32.PACK_AB_MERGE_C R5, RZ, R72, RZ ;  /* 0x00000048ff05723e */ /* 0x001fe200048060ff */
[-C--:B------:R-:W-:Y:S01]  /*49c0*/  FMUL R60, R60, R12.reuse ;  /* 0x0000000c3c3c7220 */ /* 0x080fe20000400000 */
[C---:B------:R-:W-:Y:S01]  /*49d0*/  ISETP.GE.AND P0, PT, R24.reuse, 0x21, PT ;  /* 0x000000211800780c */ /* 0x040fe20003f06270 */
[----:B------:R-:W-:Y:S01]  /*49e0*/  @!P6 STG.E.U8 desc[UR20][R14.64+0x18], R73 ;  /* 0x000018490e00e986 */ /* 0x000fe2000c101114 */
[----:B------:R-:W-:Y:S01]  /*49f0*/  ISETP.GE.AND P1, PT, R24, 0x22, PT ;  /* 0x000000221800780c */ /* 0x000fe20003f26270 */
[-C--:B------:R-:W-:Y:S01]  /*4a00*/  FMUL R59, R59, R12.reuse ;  /* 0x0000000c3b3b7220 */ /* 0x080fe20000400000 */
[----:B------:R-:W-:Y:S01]  /*4a10*/  ISETP.LT.OR P6, PT, R6, 0x1, !P0 ;  /* 0x000000010600780c */ /* 0x000fe200047c1670 */
[----:B------:R-:W-:Y:S01]  /*4a20*/  FMUL R58, R58, R12 ;  /* 0x0000000c3a3a7220 */ /* 0x000fe20000400000 */
[----:B-1----:R-:W-:Y:S01]  /*4a30*/  F2FP.SATFINITE.E5M2.F32.PACK_AB_MERGE_C R21, RZ, R70, RZ ;  /* 0x00000046ff15723e */ /* 0x002fe200048060ff */
[----:B------:R0:W-:Y:S01]  /*4a40*/  @!P5 STG.E.U8 desc[UR20][R14.64+0x19], R5 ;  /* 0x000019050e00d986 */ /* 0x0001e2000c101114 */
[----:B------:R-:W-:Y:S01]  /*4a50*/  ISETP.LT.OR P5, PT, R6, 0x1, !P1 ;  /* 0x000000010600780c */ /* 0x000fe20004fa1670 */
[-C--:B------:R-:W-:Y:S01]  /*4a60*/  FMUL R57, R57, R12.reuse ;  /* 0x0000000c39397220 */ /* 0x080fe20000400000 */
[----:B------:R-:W-:Y:S01]  /*4a70*/  F2FP.SATFINITE.E5M2.F32.PACK_AB_MERGE_C R71, RZ, R71, RZ ;  /* 0x00000047ff47723e */ /* 0x000fe200048060ff */
[----:B------:R1:W-:Y:S01]  /*4a80*/  @!P3 STG.E.U8 desc[UR20][R16.64+0x19], R21 ;  /* 0x000019151000b986 */ /* 0x0003e2000c101114 */
[----:B------:R-:W-:Y:S01]  /*4a90*/  F2FP.SATFINITE.E5M2.F32.PACK_AB_MERGE_C R69, RZ, R69, RZ ;  /* 0x00000045ff45723e */ /* 0x000fe200048060ff */
[----:B------:R-:W-:Y:S01]  /*4aa0*/  FMUL R56, R56, R12 ;  /* 0x0000000c38387220 */ /* 0x000fe20000400000 */
[----:B------:R-:W-:Y:S01]  /*4ab0*/  F2FP.SATFINITE.E5M2.F32.PACK_AB_MERGE_C R25, RZ, R68, RZ ;  /* 0x00000044ff19723e */ /* 0x000fe200048060ff */
[----:B------:R-:W-:Y:S01]  /*4ac0*/  @!P2 STG.E.U8 desc[UR20][R16.64+0x18], R71 ;  /* 0x000018471000a986 */ /* 0x000fe2000c101114 */
[----:B------:R-:W-:Y:S01]  /*4ad0*/  ISETP.LT.OR P3, PT, R6, 0x9, !P1 ;  /* 0x000000090600780c */ /* 0x000fe20004f61670 */
[-C--:B------:R-:W-:Y:S01]  /*4ae0*/  FMUL R23, R23, R12.reuse ;  /* 0x0000000c17177220 */ /* 0x080fe20000400000 */
[----:B------:R-:W-:Y:S01]  /*4af0*/  ISETP.GE.AND P2, PT, R24, 0x29, PT ;  /* 0x000000291800780c */ /* 0x000fe20003f46270 */
[----:B------:R-:W-:Y:S01]  /*4b00*/  @!P6 STG.E.U8 desc[UR20][R14.64+0x20], R69 ;  /* 0x000020450e00e986 */ /* 0x000fe2000c101114 */
[----:B------:R-:W-:Y:S01]  /*4b10*/  ISETP.LT.OR P0, PT, R6, 0x9, !P0 ;  /* 0x000000090600780c */ /* 0x000fe20004701670 */
[----:B------:R-:W-:Y:S01]  /*4b20*/  FMUL R22, R22, R12 ;  /* 0x0000000c16167220 */ /* 0x000fe20000400000 */
[----:B------:R-:W-:Y:S01]  /*4b30*/  ISETP.GE.AND P1, PT, R24, 0x2a, PT ;  /* 0x0000002a1800780c */ /* 0x000fe20003f26270 */
[----:B------:R-:W-:Y:S01]  /*4b40*/  @!P5 STG.E.U8 desc[UR20][R14.64+0x21], R25 ;  /* 0x000021190e00d986 */ /* 0x000fe2000c101114 */
[----:B------:R-:W-:-:S02]  /*4b50*/  ISETP.LT.OR P6, PT, R6, 0x1, !P2 ;  /* 0x000000010600780c */ /* 0x000fc400057c1670 */
[C---:B------:R-:W-:Y:S02]  /*4b60*/  ISETP.LT.OR P5, PT, R6.reuse, 0x1, !P1 ;  /* 0x000000010600780c */ /* 0x040fe40004fa1670 */
[----:B------:R-:W-:Y:S02]  /*4b70*/  F2FP.SATFINITE.E5M2.F32.PACK_AB_MERGE_C R67, RZ, R67, RZ ;  /* 0x00000043ff43723e */ /* 0x000fe400048060ff */
[----:B0-----:R-:W-:Y:S02]  /*4b80*/  F2FP.SATFINITE.E5M2.F32.PACK_AB_MERGE_C R5, RZ, R66, RZ ;  /* 0x00000042ff05723e */ /* 0x001fe400048060ff */
[----:B------:R-:W-:Y:S01]  /*4b90*/  F2FP.SATFINITE.E5M2.F32.PACK_AB_MERGE_C R65, RZ, R65, RZ ;  /* 0x00000041ff41723e */ /* 0x000fe200048060ff */
[----:B------:R-:W-:Y:S01]  /*4ba0*/  @!P0 STG.E.U8 desc[UR20][R16.64+0x20], R67 ;  /* 0x0000204310008986 */ /* 0x000fe2000c101114 */
[----:B-1----:R-:W-:Y:S02]  /*4bb0*/  F2FP.SATFINITE.E5M2.F32.PACK_AB_MERGE_C R21, RZ, R64, RZ ;  /* 0x00000040ff15723e */ /* 0x002fe400048060ff */
[C---:B------:R-:W-:Y:S01]  /*4bc0*/  ISETP.LT.OR P1, PT, R6.reuse, 0x9, !P1 ;  /* 0x000000090600780c */ /* 0x040fe20004f21670 */
[----:B------:R0:W-:Y:S01]  /*4bd0*/  @!P3 STG.E.U8 desc[UR20][R16.64+0x21], R5 ;  /* 0x000021051000b986 */ /* 0x0001e2000c101114 */
[----:B------:R-:W-:-:S02]  /*4be0*/  ISETP.LT.OR P2, PT, R6, 0x9, !P2 ;  /* 0x000000090600780c */ /* 0x000fc40005741670 */
[C---:B------:R-:W-:Y:S01]  /*4bf0*/  ISETP.GE.AND P3, PT, R24.reuse, 0x31, PT ;  /* 0x000000311800780c */ /* 0x040fe20003f66270 */
[----:B------:R-:W-:Y:S01]  /*4c00*/  @!P6 STG.E.U8 desc[UR20][R14.64+0x28], R65 ;  /* 0x000028410e00e986 */ /* 0x000fe2000c101114 */
[----:B------:R-:W-:Y:S02]  /*4c10*/  ISETP.GE.AND P0, PT, R24, 0x32, PT ;  /* 0x000000321800780c */ /* 0x000fe40003f06270 */
[----:B------:R-:W-:Y:S01]  /*4c20*/  F2FP.SATFINITE.E5M2.F32.PACK_AB_MERGE_C R63, RZ, R63, RZ ;  /* 0x0000003fff3f723e */ /* 0x000fe200048060ff */
[----:B------:R1:W-:Y:S01]  /*4c30*/  @!P5 STG.E.U8 desc[UR20][R14.64+0x29], R21 ;  /* 0x000029150e00d986 */ /* 0x0003e2000c101114 */
[C---:B------:R-:W-:Y:S02]  /*4c40*/  ISETP.LT.OR P5, PT, R6.reuse, 0x1, !P3 ;  /* 0x000000010600780c */ /* 0x040fe40005fa1670 */
[----:B------:R-:W-:Y:S02]  /*4c50*/  ISETP.LT.OR P6, PT, R6, 0x1, !P0 ;  /* 0x000000010600780c */ /* 0x000fe400047c1670 */
[----:B0-----:R-:W-:Y:S01]  /*4c60*/  F2FP.SATFINITE.E5M2.F32.PACK_AB_MERGE_C R5, RZ, R62, RZ ;  /* 0x0000003eff05723e */ /* 0x001fe200048060ff */
[----:B------:R-:W-:Y:S01]  /*4c70*/  @!P2 STG.E.U8 desc[UR20][R16.64+0x28], R63 ;  /* 0x0000283f1000a986 */ /* 0x000fe2000c101114 */
[----:B------:R-:W-:-:S02]  /*4c80*/  F2FP.SATFINITE.E5M2.F32.PACK_AB_MERGE_C R61, RZ, R61, RZ ;  /* 0x0000003dff3d723e */ /* 0x000fc400048060ff */
[----:B------:R-:W-:Y:S01]  /*4c90*/  ISETP.GE.AND P2, PT, R24, 0x3a, PT ;  /* 0x0000003a1800780c */ /* 0x000fe20003f46270 */
[----:B------:R0:W-:Y:S01]  /*4ca0*/  @!P1 STG.E.U8 desc[UR20][R16.64+0x29], R5 ;  /* 0x0000290510009986 */ /* 0x0001e2000c101114 */
[----:B------:R-:W-:Y:S02]  /*4cb0*/  ISETP.LT.OR P1, PT, R6, 0x9, !P3 ;  /* 0x000000090600780c */ /* 0x000fe40005f21670 */
[----:B-1----:R-:W-:Y:S01]  /*4cc0*/  F2FP.SATFINITE.E5M2.F32.PACK_AB_MERGE_C R21, RZ, R60, RZ ;  /* 0x0000003cff15723e */ /* 0x002fe200048060ff */
[----:B------:R-:W-:Y:S01]  /*4cd0*/  @!P5 STG.E.U8 desc[UR20][R14.64+0x30], R61 ;  /* 0x0000303d0e00d986 */ /* 0x000fe2000c101114 */
[----:B------:R-:W-:Y:S02]  /*4ce0*/  ISETP.GE.AND P3, PT, R24, 0x39, PT ;  /* 0x000000391800780c */ /* 0x000fe40003f66270 */
[C---:B------:R-:W-:Y:S01]  /*4cf0*/  ISETP.LT.OR P0, PT, R6.reuse, 0x9, !P0 ;  /* 0x000000090600780c */ /* 0x040fe20004701670 */
[----:B------:R1:W-:Y:S01]  /*4d00*/  @!P6 STG.E.U8 desc[UR20][R14.64+0x31], R21 ;  /* 0x000031150e00e986 */ /* 0x0003e2000c101114 */
[----:B------:R-:W-:-:S02]  /*4d10*/  ISETP.LT.OR P5, PT, R6, 0x1, !P3 ;  /* 0x000000010600780c */ /* 0x000fc40005fa1670 */
[C---:B------:R-:W-:Y:S02]  /*4d20*/  ISETP.LT.OR P6, PT, R6.reuse, 0x1, !P2 ;  /* 0x000000010600780c */ /* 0x040fe400057c1670 */
[C---:B------:R-:W-:Y:S02]  /*4d30*/  ISETP.LT.OR P3, PT, R6.reuse, 0x9, !P3 ;  /* 0x000000090600780c */ /* 0x040fe40005f61670 */
[----:B------:R-:W-:Y:S02]  /*4d40*/  ISETP.LT.OR P2, PT, R6, 0x9, !P2 ;  /* 0x000000090600780c */ /* 0x000fe40005741670 */
[----:B------:R-:W-:Y:S02]  /*4d50*/  F2FP.SATFINITE.E5M2.F32.PACK_AB_MERGE_C R59, RZ, R59, RZ ;  /* 0x0000003bff3b723e */ /* 0x000fe400048060ff */
[----:B0-----:R-:W-:Y:S02]  /*4d60*/  F2FP.SATFINITE.E5M2.F32.PACK_AB_MERGE_C R5, RZ, R58, RZ ;  /* 0x0000003aff05723e */ /* 0x001fe400048060ff */
[----:B------:R-:W-:Y:S01]  /*4d70*/  F2FP.SATFINITE.E5M2.F32.PACK_AB_MERGE_C R57, RZ, R57, RZ ;  /* 0x00000039ff39723e */ /* 0x000fe200048060ff */
[----:B------:R0:W-:Y:S01]  /*4d80*/  @!P1 STG.E.U8 desc[UR20][R16.64+0x30], R59 ;  /* 0x0000303b10009986 */ /* 0x0001e2000c101114 */
[----:B-1----:R-:W-:-:S02]  /*4d90*/  F2FP.SATFINITE.E5M2.F32.PACK_AB_MERGE_C R21, RZ, R56, RZ ;  /* 0x00000038ff15723e */ /* 0x002fc400048060ff */
[----:B------:R-:W-:Y:S01]  /*4da0*/  F2FP.SATFINITE.E5M2.F32.PACK_AB_MERGE_C R23, RZ, R23, RZ ;  /* 0x00000017ff17723e */ /* 0x000fe200048060ff */
[----:B------:R0:W-:Y:S01]  /*4db0*/  @!P0 STG.E.U8 desc[UR20][R16.64+0x31], R5 ;  /* 0x0000310510008986 */ /* 0x0001e2000c101114 */
[----:B------:R-:W-:-:S03]  /*4dc0*/  F2FP.SATFINITE.E5M2.F32.PACK_AB_MERGE_C R25, RZ, R22, RZ ;  /* 0x00000016ff19723e */ /* 0x000fc600048060ff */
[----:B------:R0:W-:Y:S04]  /*4dd0*/  @!P5 STG.E.U8 desc[UR20][R14.64+0x38], R57 ;  /* 0x000038390e00d986 */ /* 0x0001e8000c101114 */
[----:B------:R0:W-:Y:S04]  /*4de0*/  @!P6 STG.E.U8 desc[UR20][R14.64+0x39], R21 ;  /* 0x000039150e00e986 */ /* 0x0001e8000c101114 */
[----:B------:R0:W-:Y:S04]  /*4df0*/  @!P3 STG.E.U8 desc[UR20][R16.64+0x38], R23 ;  /* 0x000038171000b986 */ /* 0x0001e8000c101114 */
[----:B------:R0:W-:Y:S02]  /*4e00*/  @!P2 STG.E.U8 desc[UR20][R16.64+0x39], R25 ;  /* 0x000039191000a986 */ /* 0x0001e4000c101114 */
.L_x_101:
[----:B------:R-:W-:Y:S05]  /*4e10*/  BSYNC B0 ;  /* 0x0000000000007941 */ /* 0x000fea0003800000 */
.L_x_35:
[C---:B------:R-:W-:Y:S01]  /*4e20*/  LEA R2, P0, R8.reuse, R2, 0x1 ;  /* 0x0000000208027211 */ /* 0x040fe200078008ff */
[----:B------:R-:W-:Y:S01]  /*4e30*/  ULDC.64 UR6, c[0x0][0x650] ;  /* 0x0001940000067ab9 */ /* 0x000fe20000000a00 */
[----:B-----5:R-:W-:Y:S01]  /*4e40*/  IMAD.U32 R4, RZ, RZ, UR16 ;  /* 0x00000010ff047e24 */ /* 0x020fe2000f8e00ff */
[----:B0-----:R-:W-:Y:S01]  /*4e50*/  PRMT R14, RZ, 0x7610, R14 ;  /* 0x00007610ff0e7816 */ /* 0x001fe2000000000e */
[----:B------:R-:W-:Y:S01]  /*4e60*/  IMAD.MOV.U32 R6, RZ, RZ, -0x1 ;  /* 0xffffffffff067424 */ /* 0x000fe200078e00ff */
[----:B------:R-:W-:Y:S01]  /*4e70*/  LEA.HI.X R3, R8, R3, R0, 0x1, P0 ;  /* 0x0000000308037211 */ /* 0x000fe200000f0c00 */
[----:B------:R0:W-:Y:S01]  /*4e80*/  SYNCS.ARRIVE.TRANS64.A1T0 RZ, [R4+UR24], RZ ;  /* 0x000000ff04ff79a7 */ /* 0x0001e20008100018 */
[----:B------:R-:W-:Y:S01]  /*4e90*/  ISETP.GE.U32.AND P0, PT, R2, UR6, PT ;  /* 0x0000000602007c0c */ /* 0x000fe2000bf06070 */
[----:B------:R-:W-:-:S03]  /*4ea0*/  IMAD.MOV.U32 R5, RZ, RZ, -0x1 ;  /* 0xffffffffff057424 */ /* 0x000fc600078e00ff */
[----:B------:R-:W-:Y:S01]  /*4eb0*/  ISETP.GE.U32.AND.EX P0, PT, R3, UR7, PT, P0 ;  /* 0x0000000703007c0c */ /* 0x000fe2000bf06100 */
[----:B0-----:R-:W-:-:S12]  /*4ec0*/  IMAD.MOV.U32 R4, RZ, RZ, -0x1 ;  /* 0xffffffffff047424 */ /* 0x001fd800078e00ff */
[----:B------:R-:W-:Y:S05]  /*4ed0*/  @P0 BRA `(.L_x_102) ;  /* 0x0000000400600947 */ /* 0x000fea0003800000 */
[----:B------:R-:W0:Y:S01]  /*4ee0*/  S2R R26, SR_CTAID.X ;  /* 0x00000000001a7919 */ /* 0x000e220000002500 */
[----:B--234-:R-:W2:Y:S01]  /*4ef0*/  LDC.64 R20, c[0x0][0x628] ;  /* 0x00018a00ff147b82 */ /* 0x01cea20000000a00 */
[----:B------:R-:W-:Y:S01]  /*4f00*/  ULDC UR6, c[0x0][0x150] ;  /* 0x0000540000067ab9 */ /* 0x000fe20000000800 */
[----:B-1----:R-:W-:Y:S01]  /*4f10*/  IMAD.MOV.U32 R16, RZ, RZ, R2 ;  /* 0x000000ffff107224 */ /* 0x002fe200078e0002 */
[----:B------:R-:W1:Y:S01]  /*4f20*/  S2R R28, SR_CTAID.Y ;  /* 0x00000000001c7919 */ /* 0x000e620000002600 */
[----:B------:R-:W-:-:S04]  /*4f30*/  IMAD.MOV.U32 R17, RZ, RZ, R3 ;  /* 0x000000ffff117224 */ /* 0x000fc800078e0003 */
[----:B------:R-:W3:Y:S08]  /*4f40*/  LDC R29, c[0x0][0x144] ;  /* 0x00005100ff1d7b82 */ /* 0x000ef00000000800 */
[----:B------:R-:W4:Y:S08]  /*4f50*/  LDC R6, c[0x0][0x630] ;  /* 0x00018c00ff067b82 */ /* 0x000f300000000800 */
[----:B------:R-:W1:Y:S01]  /*4f60*/  LDC.64 R24, c[0x0][0x620] ;  /* 0x00018800ff187b82 */ /* 0x000e620000000a00 */
[----:B--2---:R-:W-:-:S04]  /*4f70*/  ISETP.NE.U32.AND P0, PT, R20, RZ, PT ;  /* 0x000000ff1400720c */ /* 0x004fc80003f05070 */
[----:B------:R-:W-:Y:S02]  /*4f80*/  ISETP.NE.AND.EX P0, PT, R21, RZ, PT, P0 ;  /* 0x000000ff1500720c */ /* 0x000fe40003f05300 */
[----:B0-----:R-:W-:-:S05]  /*4f90*/  I2FP.F32.U32 R4, R26 ;  /* 0x0000001a00047245 */ /* 0x001fca0000201000 */
[----:B------:R-:W-:-:S04]  /*4fa0*/  FMUL R4, R4, UR6 ;  /* 0x0000000604047c20 */ /* 0x000fc80008400000 */
[----:B------:R0:W2:Y:S02]  /*4fb0*/  F2I.U32.TRUNC.NTZ R27, R4 ;  /* 0x00000004001b7305 */ /* 0x0000a4000020f000 */
[----:B---34-:R-:W-:Y:S05]  /*4fc0*/  @!P0 BRA `(.L_x_103) ;  /* 0x0000000000288947 */ /* 0x018fea0003800000 */
[----:B------:R-:W3:Y:S02]  /*4fd0*/  LDC R5, c[0x0][0x634] ;  /* 0x00018d00ff057b82 */ /* 0x000ee40000000800 */
[----:B---3--:R-:W-:-:S05]  /*4fe0*/  IADD3 R17, P0, R2, R5, RZ ;  /* 0x0000000502117210 */ /* 0x008fca0007f1e0ff */
[----:B------:R-:W-:-:S04]  /*4ff0*/  IMAD.X R23, RZ, RZ, R3, P0 ;  /* 0x000000ffff177224 */ /* 0x000fc800000e0603 */
[----:B0-----:R-:W-:-:S04]  /*5000*/  IMAD.WIDE.U32 R4, R23, R20, RZ ;  /* 0x0000001417047225 */ /* 0x001fc800078e00ff */
[----:B------:R-:W-:-:S04]  /*5010*/  IMAD.WIDE.U32 R14, P0, R17, R21, R4 ;  /* 0x00000015110e7225 */ /* 0x000fc80007800004 */
[----:B------:R-:W-:-:S04]  /*5020*/  IMAD.WIDE.U32 R4, R17, R20, RZ ;  /* 0x0000001411047225 */ /* 0x000fc800078e00ff */
[----:B------:R-:W-:Y:S01]  /*5030*/  IMAD.X R17, RZ, RZ, RZ, P0 ;  /* 0x000000ffff117224 */ /* 0x000fe200000e06ff */
[----:B------:R-:W-:Y:S01]  /*5040*/  IADD3 RZ, P0, R5, R14, RZ ;  /* 0x0000000e05ff7210 */ /* 0x000fe20007f1e0ff */
[----:B------:R-:W-:-:S04]  /*5050*/  IMAD.MOV.U32 R16, RZ, RZ, R15 ;  /* 0x000000ffff107224 */ /* 0x000fc800078e000f */
[----:B------:R-:W-:-:S08]  /*5060*/  IMAD.WIDE.U32.X R16, R23, R21, R16, P0 ;  /* 0x0000001517107225 */ /* 0x000fd000000e0410 */
.L_x_103:
[-CC-:B------:R-:W-:Y:S01]  /*5070*/  SHF.R.U64 R22, R16, R6.reuse, R17.reuse ;  /* 0x0000000610167219 */ /* 0x180fe20000001211 */
[----:B------:R-:W3:Y:S01]  /*5080*/  LDC.64 R32, c[0x0][0x640] ;  /* 0x00019000ff207b82 */ /* 0x000ee20000000a00 */
[----:B0-----:R-:W-:Y:S01]  /*5090*/  SHF.R.U32.HI R4, RZ, R6, R17 ;  /* 0x00000006ff047219 */ /* 0x001fe20000011611 */
[----:B--2---:R-:W-:Y:S01]  /*50a0*/  IMAD.MOV R27, RZ, RZ, -R27 ;  /* 0x000000ffff1b7224 */ /* 0x004fe200078e0a1b */
[----:B------:R-:W-:Y:S01]  /*50b0*/  IADD3 R15, P0, RZ, -R22, RZ ;  /* 0x80000016ff0f7210 */ /* 0x000fe20007f1e0ff */
[----:B------:R-:W-:Y:S01]  /*50c0*/  ULDC UR6, c[0x0][0x154] ;  /* 0x0000550000067ab9 */ /* 0x000fe20000000800 */
[----:B------:R-:W-:Y:S02]  /*50d0*/  IMAD.MOV.U32 R17, RZ, RZ, 0x1 ;  /* 0x00000001ff117424 */ /* 0x000fe400078e00ff */
[----:B------:R-:W-:Y:S01]  /*50e0*/  IMAD R27, R29, R27, R26 ;  /* 0x0000001b1d1b7224 */ /* 0x000fe200078e021a */
[----:B------:R-:W0:Y:S01]  /*50f0*/  LDC R14, c[0x0][0x618] ;  /* 0x00018600ff0e7b82 */ /* 0x000e220000000800 */
[----:B------:R-:W-:-:S04]  /*5100*/  IMAD.X R5, RZ, RZ, ~R4, P0 ;  /* 0x000000ffff057224 */ /* 0x000fc800000e0e04 */
[-C--:B-1----:R-:W-:Y:S02]  /*5110*/  IMAD R6, R5, R24.reuse, RZ ;  /* 0x0000001805067224 */ /* 0x082fe400078e02ff */
[C---:B------:R-:W-:Y:S01]  /*5120*/  IMAD.WIDE.U32 R4, R15.reuse, R24, R2 ;  /* 0x000000180f047225 */ /* 0x040fe200078e0002 */
[----:B------:R-:W1:Y:S03]  /*5130*/  LDC R16, c[0x0][0x608] ;  /* 0x00018200ff107b82 */ /* 0x000e660000000800 */
[----:B------:R-:W-:Y:S01]  /*5140*/  IMAD R15, R15, R25, R6 ;  /* 0x000000190f0f7224 */ /* 0x000fe200078e0206 */
[----:B------:R-:W-:-:S03]  /*5150*/  I2FP.F32.U32 R6, R28 ;  /* 0x0000001c00067245 */ /* 0x000fc60000201000 */
[----:B------:R-:W-:Y:S01]  /*5160*/  IMAD.IADD R5, R5, 0x1, R15 ;  /* 0x0000000105057824 */ /* 0x000fe200078e020f */
[----:B------:R-:W2:Y:S01]  /*5170*/  LDC R30, c[0x0][0x658] ;  /* 0x00019600ff1e7b82 */ /* 0x000ea20000000800 */
[----:B---3--:R-:W-:Y:S01]  /*5180*/  ISETP.NE.U32.AND P0, PT, R32, RZ, PT ;  /* 0x000000ff2000720c */ /* 0x008fe20003f05070 */
[----:B------:R-:W-:-:S03]  /*5190*/  IMAD.MOV.U32 R15, RZ, RZ, -0x1 ;  /* 0xffffffffff0f7424 */ /* 0x000fc600078e00ff */
[----:B------:R-:W-:-:S03]  /*51a0*/  ISETP.NE.AND.EX P0, PT, R33, RZ, PT, P0 ;  /* 0x000000ff2100720c */ /* 0x000fc60003f05300 */
[----:B------:R-:W3:Y:S01]  /*51b0*/  LDC R25, c[0x0][0x148] ;  /* 0x00005200ff197b82 */ /* 0x000ee20000000800 */
[-CC-:B0-----:R-:W-:Y:S02]  /*51c0*/  SHF.R.U64 R20, R4, R14.reuse, R5.reuse ;  /* 0x0000000e04147219 */ /* 0x181fe40000001205 */
[----:B------:R-:W-:Y:S01]  /*51d0*/  SHF.R.U32.HI R5, RZ, R14, R5 ;  /* 0x0000000eff057219 */ /* 0x000fe20000011605 */
[----:B------:R-:W-:-:S04]  /*51e0*/  FMUL R14, R6, UR6 ;  /* 0x00000006060e7c20 */ /* 0x000fc80008400000 */
[----:B------:R-:W0:Y:S01]  /*51f0*/  LDC R26, c[0x0][0x600] ;  /* 0x00018000ff1a7b82 */ /* 0x000e220000000800 */
[----:B------:R4:W0:Y:S01]  /*5200*/  F2I.U32.TRUNC.NTZ R23, R14 ;  /* 0x0000000e00177305 */ /* 0x000822000020f000 */
[-CC-:B-1----:R-:W-:Y:S02]  /*5210*/  SHF.R.U64 R6, R20, R16.reuse, R5.reuse ;  /* 0x0000001014067219 */ /* 0x182fe40000001205 */
[----:B------:R-:W-:-:S04]  /*5220*/  SHF.R.U32.HI R5, RZ, R16, R5 ;  /* 0x00000010ff057219 */ /* 0x000fc80000011605 */
[----:B------:R-:W1:Y:S01]  /*5230*/  LDC R31, c[0x0][0x648] ;  /* 0x00019200ff1f7b82 */ /* 0x000e620000000800 */
[-CC-:B--2---:R-:W-:Y:S02]  /*5240*/  SHF.R.U64 R24, R6, R30.reuse, R5.reuse ;  /* 0x0000001e06187219 */ /* 0x184fe40000001205 */
[-C--:B------:R-:W-:Y:S02]  /*5250*/  SHF.L.U32 R15, R15, R30.reuse, RZ ;  /* 0x0000001e0f0f7219 */ /* 0x080fe400000006ff */
[-C--:B------:R-:W-:Y:S01]  /*5260*/  SHF.R.U32.HI R5, RZ, R30.reuse, R5 ;  /* 0x0000001eff057219 */ /* 0x080fe20000011605 */
[----:B------:R-:W-:Y:S01]  /*5270*/  IMAD.MOV.U32 R4, RZ, RZ, R24 ;  /* 0x000000ffff047224 */ /* 0x000fe200078e0018 */
[----:B------:R-:W-:Y:S01]  /*5280*/  SHF.L.U32 R30, R17, R30, RZ ;  /* 0x0000001e111e7219 */ /* 0x000fe200000006ff */
[----:B------:R-:W2:Y:S01]  /*5290*/  LDC R34, c[0x0][0x638] ;  /* 0x00018e00ff227b82 */ /* 0x000ea20000000800 */
[----:B------:R-:W-:-:S07]  /*52a0*/  LOP3.LUT R29, RZ, R15, RZ, 0x33, !PT ;  /* 0x0000000fff1d7212 */ /* 0x000fce00078e33ff */
[----:B------:R-:W0:Y:S01]  /*52b0*/  LDC R35, c[0x0][0x610] ;  /* 0x00018400ff237b82 */ /* 0x000e220000000800 */
        /* <DEDUP_REMOVED lines=11> */
.L_x_104:
[----:B-1----:R-:W-:Y:S01]  /*5370*/  SHF.R.U64 R4, R4, R31, R5 ;  /* 0x0000001f04047219 */ /* 0x002fe20000001205 */
[----:B0-----:R-:W-:Y:S01]  /*5380*/  VIADD R17, R26, 0xffffffff ;  /* 0xffffffff1a117836 */ /* 0x001fe20000000000 */
[----:B------:R-:W-:Y:S01]  /*5390*/  LOP3.LUT R15, R6, R29, RZ, 0xc0, !PT ;  /* 0x0000001d060f7212 */ /* 0x000fe200078ec0ff */
[----:B------:R-:W-:Y:S02]  /*53a0*/  IMAD.MOV R23, RZ, RZ, -R23 ;  /* 0x000000ffff177224 */ /* 0x000fe400078e0a17 */
[----:B------:R-:W-:Y:S02]  /*53b0*/  IMAD.MOV R5, RZ, RZ, -R4 ;  /* 0x000000ffff057224 */ /* 0x000fe400078e0a04 */
[----:B------:R-:W-:Y:S01]  /*53c0*/  IMAD R6, R30, R4, R15 ;  /* 0x000000041e067224 */ /* 0x000fe200078e020f */
[----:B------:R-:W-:Y:S01]  /*53d0*/  LOP3.LUT R15, R20, R17, RZ, 0xc0, !PT ;  /* 0x00000011140f7212 */ /* 0x000fe200078ec0ff */
[----:B---3--:R-:W-:Y:S02]  /*53e0*/  @P4 IMAD R27, R25, R23, R28 ;  /* 0x00000017191b4224 */ /* 0x008fe400078e021c */
[----:B--2---:R-:W-:-:S02]  /*53f0*/  IMAD R4, R5, R34, R24 ;  /* 0x0000002205047224 */ /* 0x004fc400078e0218 */
[----:B------:R-:W-:Y:S02]  /*5400*/  IMAD R6, R6, R35, R27 ;  /* 0x0000002306067224 */ /* 0x000fe400078e021b */
[----:B------:R-:W-:Y:S02]  /*5410*/  IMAD R5, R4, R26, R15 ;  /* 0x0000001a04057224 */ /* 0x000fe400078e020f */
[----:B------:R-:W-:-:S03]  /*5420*/  IMAD.MOV.U32 R14, RZ, RZ, 0x1 ;  /* 0x00000001ff0e7424 */ /* 0x000fc600078e00ff */
[----:B------:R-:W-:Y:S02]  /*5430*/  SEL R4, R5, R6, !P4 ;  /* 0x0000000605047207 */ /* 0x000fe40006000000 */
[----:B------:R-:W-:Y:S01]  /*5440*/  SEL R6, R6, R5, !P4 ;  /* 0x0000000506067207 */ /* 0x000fe20006000000 */
[----:B------:R-:W-:-:S07]  /*5450*/  IMAD.MOV.U32 R5, RZ, RZ, R22 ;  /* 0x000000ffff057224 */ /* 0x000fce00078e0016 */
.L_x_102:
[----:B------:R-:W-:Y:S02]  /*5460*/  LOP3.LUT P0, RZ, R14, 0xff, RZ, 0xc0, !PT ;  /* 0x000000ff0eff7812 */ /* 0x000fe4000780c0ff */
[----:B------:R-:W-:-:S11]  /*5470*/  LOP3.LUT R87, R87, 0x1, RZ, 0x3c, !PT ;  /* 0x0000000157577812 */ /* 0x000fd600078e3cff */
[----:B------:R-:W-:Y:S05]  /*5480*/  @P0 BRA `(.L_x_105) ;  /* 0xffffffbc00ec0947 */ /* 0x000fea000383ffff */
[----:B------:R-:W-:Y:S05]  /*5490*/  EXIT ;  /* 0x000000000000794d */ /* 0x000fea0003800000 */
.L_x_13:
[----:B------:R-:W-:-:S08]  /*54a0*/  ISETP.NE.AND P0, PT, R20, RZ, PT ;  /* 0x000000ff1400720c */ /* 0x000fd00003f05270 */
[----:B-----5:R-:W0:-:S00]  /*54b0*/  USETMAXREG.DEALLOC.CTAPOOL 0x28 ;  /* 0x00000028000079c8 */ /* 0x020e0000080e0500 */
[----:B------:R-:W-:Y:S05]  /*54c0*/  @P0 EXIT ;  /* 0x000000000000094d */ /* 0x000fea0003800000 */
[----:B0-----:R-:W-:Y:S01]  /*54d0*/  LOP3.LUT P0, RZ, R16, 0xff, RZ, 0xc0, !PT ;  /* 0x000000ff10ff7812 */ /* 0x001fe2000780c0ff */
[----:B------:R-:W-:Y:S02]  /*54e0*/  IMAD.MOV.U32 R12, RZ, RZ, 0x1 ;  /* 0x00000001ff0c7424 */ /* 0x000fe400078e00ff */
[----:B------:R-:W-:-:S10]  /*54f0*/  IMAD.MOV.U32 R15, RZ, RZ, RZ ;  /* 0x000000ffff0f7224 */ /* 0x000fd400078e00ff */
[----:B------:R-:W-:Y:S05]  /*5500*/  @!P0 BRA `(.L_x_106) ;  /* 0x0000000c00008947 */ /* 0x000fea0003800000 */
[----:B------:R-:W-:Y:S01]  /*5510*/  LOP3.LUT P0, RZ, R11, 0x1f, RZ, 0xc0, !PT ;  /* 0x0000001f0bff7812 */ /* 0x000fe2000780c0ff */
[----:B------:R-:W-:Y:S01]  /*5520*/  ULDC UR5, c[0x0][0x658] ;  /* 0x0001960000057ab9 */ /* 0x000fe20000000800 */
[----:B------:R-:W-:Y:S01]  /*5530*/  UMOV UR6, 0xffffffff ;  /* 0xffffffff00067882 */ /* 0x000fe20000000000 */
[----:B------:R-:W-:Y:S01]  /*5540*/  BSSY B0, `(.L_x_106) ;  /* 0x00000bc000007945 */ /* 0x000fe20003800000 */
[----:B------:R-:W-:Y:S01]  /*5550*/  USHF.L.U32 UR6, UR6, UR5, URZ ;  /* 0x0000000506067299 */ /* 0x000fe2000800063f */
[C---:B------:R-:W-:Y:S01]  /*5560*/  ISETP.NE.AND P2, PT, R10.reuse, RZ, PT ;  /* 0x000000ff0a00720c */ /* 0x040fe20003f45270 */
[----:B------:R-:W-:Y:S01]  /*5570*/  IMAD.MOV.U32 R14, RZ, RZ, 0x1 ;  /* 0x00000001ff0e7424 */ /* 0x000fe200078e00ff */
[----:B------:R-:W-:Y:S01]  /*5580*/  ISETP.NE.OR P0, PT, R10, RZ, !P0 ;  /* 0x000000ff0a00720c */ /* 0x000fe20004705670 */
[----:B------:R-:W-:Y:S01]  /*5590*/  IMAD.MOV.U32 R12, RZ, RZ, 0x1 ;  /* 0x00000001ff0c7424 */ /* 0x000fe200078e00ff */
[----:B------:R-:W-:Y:S01]  /*55a0*/  LOP3.LUT R13, R7, 0x2, RZ, 0xfc, !PT ;  /* 0x00000002070d7812 */ /* 0x000fe200078efcff */
[----:B------:R-:W-:Y:S01]  /*55b0*/  IMAD.MOV.U32 R15, RZ, RZ, RZ ;  /* 0x000000ffff0f7224 */ /* 0x000fe200078e00ff */
[----:B------:R-:W-:Y:S01]  /*55c0*/  ULDC UR4, c[0x0][0x600] ;  /* 0x0001800000047ab9 */ /* 0x000fe20000000800 */
[----:B------:R-:W-:Y:S01]  /*55d0*/  UMOV UR7, 0x1 ;  /* 0x0000000100077882 */ /* 0x000fe20000000000 */
[----:B------:R-:W-:-:S02]  /*55e0*/  UIADD3 UR22, UR13, 0x1, URZ ;  /* 0x000000010d167890 */ /* 0x000fc4000fffe03f */
[----:B------:R-:W-:Y:S02]  /*55f0*/  UIADD3 UR16, UR4, -0x1, URZ ;  /* 0xffffffff04107890 */ /* 0x000fe4000fffe03f */
[----:B------:R-:W-:Y:S02]  /*5600*/  USHF.L.U32 UR18, UR7, UR5, URZ ;  /* 0x0000000507127299 */ /* 0x000fe4000800063f */
[----:B------:R-:W-:Y:S01]  /*5610*/  ULOP3.LUT UR17, URZ, UR6, URZ, 0x33, !UPT ;  /* 0x000000063f117292 */ /* 0x000fe2000f8e333f */
[----:B------:R-:W-:-:S11]  /*5620*/  ULDC.64 UR20, c[0x0][0x198] ;  /* 0x0000660000147ab9 */ /* 0x000fd60000000a00 */
.L_x_118:
[----:B------:R-:W-:-:S03]  /*5630*/  UMOV UR4, 0xffffffff ;  /* 0xffffffff00047882 */ /* 0x000fc60000000000 */
[----:B------:R-:W-:Y:S05]  /*5640*/  BRA.DIV UR4, `(.L_x_107) ;  /* 0x0000000e04ac7947 */ /* 0x000fea000b800000 */
[----:B------:R-:W-:-:S13]  /*5650*/  ELECT P1, URZ, PT ;  /* 0x00000000003f782f */ /* 0x000fda0003820000 */
.L_x_130:
[----:B------:R-:W0:Y:S01]  /*5660*/  LDC R10, c[0x0][0x28c] ;  /* 0x0000a300ff0a7b82 */ /* 0x000e220000000800 */
[----:B------:R-:W-:Y:S01]  /*5670*/  BSSY B1, `(.L_x_108) ;  /* 0x0000035000017945 */ /* 0x000fe20003800000 */
[----:B0-----:R-:W-:-:S13]  /*5680*/  ISETP.LT.OR P1, PT, R10, 0x1, !P1 ;  /* 0x000000010a00780c */ /* 0x001fda0004f21670 */
[----:B------:R-:W-:Y:S05]  /*5690*/  @P1 BRA `(.L_x_109) ;  /* 0x0000000000c81947 */ /* 0x000fea0003800000 */
[----:B------:R-:W-:Y:S02]  /*56a0*/  IMAD.SHL.U32 R16, R4, 0x40, RZ ;  /* 0x0000004004107824 */ /* 0x000fe400078e00ff */
[----:B------:R-:W-:Y:S02]  /*56b0*/  IMAD.SHL.U32 R17, R6, 0x40, RZ ;  /* 0x0000004006117824 */ /* 0x000fe400078e00ff */
[----:B------:R-:W-:Y:S02]  /*56c0*/  IMAD.MOV.U32 R18, RZ, RZ, RZ ;  /* 0x000000ffff127224 */ /* 0x000fe400078e00ff */
[----:B------:R-:W-:Y:S02]  /*56d0*/  IMAD.U32 R20, RZ, RZ, UR22 ;  /* 0x00000016ff147e24 */ /* 0x000fe4000f8e00ff */
[----:B------:R-:W-:Y:S02]  /*56e0*/  IMAD.MOV.U32 R4, RZ, RZ, R12 ;  /* 0x000000ffff047224 */ /* 0x000fe400078e000c */
[----:B------:R-:W-:-:S07]  /*56f0*/  IMAD.MOV.U32 R6, RZ, RZ, R15 ;  /* 0x000000ffff067224 */ /* 0x000fce00078e000f */
.L_x_113:
[----:B------:R-:W0:Y:S01]  /*5700*/  S2R R11, SR_CgaCtaId ;  /* 0x00000000000b7919 */ /* 0x000e220000008800 */
[----:B------:R-:W-:-:S04]  /*5710*/  MOV R10, 0x400 ;  /* 0x00000400000a7802 */ /* 0x000fc80000000f00 */
[----:B0-----:R-:W-:Y:S02]  /*5720*/  LEA R21, R11, R10, 0x18 ;  /* 0x0000000a0b157211 */ /* 0x001fe400078ec0ff */
[----:B------:R-:W-:Y:S01]  /*5730*/  SHF.L.U32 R10, R4, 0x1f, RZ ;  /* 0x0000001f040a7819 */ /* 0x000fe200000006ff */
[----:B------:R-:W0:Y:S02]  /*5740*/  @!P2 LDC R11, c[0x0][0x500] ;  /* 0x00014000ff0bab82 */ /* 0x000e240000000800 */
[----:B------:R-:W-:-:S04]  /*5750*/  IMAD R19, R6, 0x8, R21 ;  /* 0x0000000806137824 */ /* 0x000fc800078e0215 */
[----:B------:R-:W1:Y:S02]  /*5760*/  SYNCS.PHASECHK.TRANS64.TRYWAIT P1, [R19+URZ+0x18], R10 ;  /* 0x0000180a130075a7 */ /* 0x000e64000802017f */
[----:B-1----:R-:W-:Y:S05]  /*5770*/  @!P1 BRA `(.L_x_110) ;  /* 0x0000000c00809947 */ /* 0x002fea0003800000 */
.L_x_131:
[----:B-1----:R-:W-:Y:S01]  /*5780*/  PRMT R10, R13, 0x9910, RZ ;  /* 0x000099100d0a7816 */ /* 0x002fe200000000ff */
[----:B0-----:R0:W-:Y:S03]  /*5790*/  @!P2 SYNCS.ARRIVE.TRANS64 RZ, [R19+URZ], R11 ;  /* 0x0000000b13ffa9a7 */ /* 0x0011e6000800003f */
[----:B------:R-:W-:-:S13]  /*57a0*/  ISETP.NE.AND P1, PT, R10, 0x2, PT ;  /* 0x000000020a00780c */ /* 0x000fda0003f25270 */
[----:B0-----:R-:W-:Y:S05]  /*57b0*/  @P1 BRA `(.L_x_111) ;  /* 0x0000000000041947 */ /* 0x001fea0003800000 */
[----:B------:R-:W-:Y:S01]  /*57c0*/  BPT.TRAP 0x1 ;  /* 0x000000040000795c */ /* 0x000fe20000300000 */
.L_x_111:
[----:B------:R-:W-:Y:S05]  /*57d0*/  @P0 BRA `(.L_x_112) ;  /* 0x0000000000040947 */ /* 0x000fea0003800000 */
[----:B------:R-:W-:Y:S01]  /*57e0*/  BPT.TRAP 0x1 ;  /* 0x000000040000795c */ /* 0x000fe20000300000 */
.L_x_112:
[----:B------:R-:W-:Y:S01]  /*57f0*/  IMAD R21, R6, 0x1000, R21 ;  /* 0x0000100006157824 */ /* 0x000fe200078e0215 */
[----:B------:R-:W-:Y:S01]  /*5800*/  R2UR UR9, R19 ;  /* 0x00000000130972ca */ /* 0x000fe200000e0000 */
[----:B------:R-:W-:Y:S01]  /*5810*/  VIADD R20, R20, 0xffffffff ;  /* 0xffffffff14147836 */ /* 0x000fe20000000000 */
[----:B------:R-:W-:Y:S01]  /*5820*/  UIADD3 UR4, UP0, UR20, 0xf0, URZ ;  /* 0x000000f014047890 */ /* 0x000fe2000ff1e03f */
[----:B------:R-:W-:Y:S01]  /*5830*/  R2UR UR11, R17 ;  /* 0x00000000110b72ca */ /* 0x000fe200000e0000 */
[----:B------:R-:W-:Y:S01]  /*5840*/  UIADD3 UR24, UP1, UR20, 0x1f0, URZ ;  /* 0x000001f014187890 */ /* 0x000fe2000ff3e03f */
[----:B------:R-:W-:Y:S01]  /*5850*/  R2UR UR8, R21 ;  /* 0x00000000150872ca */ /* 0x000fe200000e0000 */
[----:B------:R-:W-:Y:S01]  /*5860*/  UIADD3.X UR5, URZ, UR21, URZ, UP0, !UPT ;  /* 0x000000153f057290 */ /* 0x000fe200087fe43f */
[----:B------:R-:W-:Y:S01]  /*5870*/  R2UR UR10, R18 ;  /* 0x00000000120a72ca */ /* 0x000fe200000e0000 */
[----:B------:R-:W-:Y:S01]  /*5880*/  VIADD R6, R6, 0x1 ;  /* 0x0000000106067836 */ /* 0x000fe20000000000 */
[----:B------:R-:W-:Y:S01]  /*5890*/  R2UR UR12, R5 ;  /* 0x00000000050c72ca */ /* 0x000fe200000e0000 */
[----:B------:R-:W-:Y:S01]  /*58a0*/  UIADD3.X UR25, URZ, UR21, URZ, UP1, !UPT ;  /* 0x000000153f197290 */ /* 0x000fe20008ffe43f */
[----:B------:R-:W-:Y:S01]  /*58b0*/  R2UR UR19, R16 ;  /* 0x00000000101372ca */ /* 0x000fe200000e0000 */
[----:B------:R-:W-:Y:S01]  /*58c0*/  UMOV UR6, 0x0 ;  /* 0x0000000000067882 */ /* 0x000fe20000000000 */
[----:B------:R-:W-:Y:S01]  /*58d0*/  ISETP.GT.AND P3, PT, R20, 0x1, PT ;  /* 0x000000011400780c */ /* 0x000fe20003f64270 */
[----:B------:R-:W-:Y:S01]  /*58e0*/  UMOV UR7, 0x10000000 ;  /* 0x1000000000077882 */ /* 0x000fe20000000000 */
[----:B------:R-:W-:Y:S01]  /*58f0*/  ISETP.NE.AND P1, PT, R6, 0x3, PT ;  /* 0x000000030600780c */ /* 0x000fe20003f25270 */
[----:B------:R-:W-:-:S02]  /*5900*/  VIADD R18, R18, 0x40 ;  /* 0x0000004012127836 */ /* 0x000fc40000000000 */
[----:B------:R-:W-:Y:S01]  /*5910*/  UIADD3 UR14, UR8, 0x100, URZ ;  /* 0x00000100080e7890 */ /* 0x000fe2000fffe03f */
[----:B------:R-:W-:Y:S01]  /*5920*/  SEL R11, RZ, 0x1, P1 ;  /* 0x00000001ff0b7807 */ /* 0x000fe20000800000 */
[----:B------:R-:W-:Y:S01]  /*5930*/  UIADD3 UR15, UR8, 0x3100, URZ ;  /* 0x00003100080f7890 */ /* 0x000fe2000fffe03f */
[----:B------:R-:W-:Y:S02]  /*5940*/  SEL R6, R6, RZ, P1 ;  /* 0x000000ff06067207 */ /* 0x000fe40000800000 */
[----:B------:R-:W-:Y:S02]  /*5950*/  LOP3.LUT R4, R4, R11, RZ, 0x3c, !PT ;  /* 0x0000000b04047212 */ /* 0x000fe400078e3cff */
[----:B------:R-:W-:Y:S02]  /*5960*/  UMOV UR8, UR14 ;  /* 0x0000000e00087c82 */ /* 0x000fe40008000000 */
[----:B------:R0:W-:Y:S02]  /*5970*/  UTMALDG.3D [UR8], [UR4], desc[UR6] ;  /* 0x00000608040075b4 */ /* 0x0001e40008011000 */
[----:B0-----:R-:W-:Y:S01]  /*5980*/  UMOV UR8, UR15 ;  /* 0x0000000f00087c82 */ /* 0x001fe20008000000 */
[----:B------:R-:W-:-:S02]  /*5990*/  UMOV UR11, UR19 ;  /* 0x00000013000b7c82 */ /* 0x000fc40008000000 */
[----:B------:R0:W-:Y:S02]  /*59a0*/  UTMALDG.3D [UR8], [UR24], desc[UR6] ;  /* 0x00000608180075b4 */ /* 0x0001e40008011000 */
[----:B0-----:R-:W-:Y:S05]  /*59b0*/  @P3 BRA `(.L_x_113) ;  /* 0xfffffffc00503947 */ /* 0x001fea000383ffff */
.L_x_109:
[----:B------:R-:W-:Y:S05]  /*59c0*/  BSYNC B1 ;  /* 0x0000000000017941 */ /* 0x000fea0003800000 */
.L_x_108:
[----:B------:R-:W-:Y:S01]  /*59d0*/  LOP3.LUT P5, RZ, R14, 0xff, RZ, 0xc0, !PT ;  /* 0x000000ff0eff7812 */ /* 0x000fe200078ac0ff */
[----:B------:R-:W-:Y:S01]  /*59e0*/  VIADD R6, R15, UR13 ;  /* 0x0000000d0f067c36 */ /* 0x000fe20008000000 */
[----:B------:R-:W-:Y:S01]  /*59f0*/  ULDC.64 UR4, c[0x0][0x650] ;  /* 0x0001940000047ab9 */ /* 0x000fe20000000a00 */
[----:B------:R-:W-:Y:S01]  /*5a00*/  IMAD.U32 R11, RZ, RZ, UR13 ;  /* 0x0000000dff0b7e24 */ /* 0x000fe2000f8e00ff */
[----:B------:R-:W-:Y:S01]  /*5a10*/  UISETP.GE.U32.AND UP0, UPT, UR13, 0x3, UPT ;  /* 0x000000030d00788c */ /* 0x000fe2000bf06070 */
[----:B------:R-:W-:Y:S01]  /*5a20*/  BSSY B1, `(.L_x_114) ;  /* 0x000006b000017945 */ /* 0x000fe20003800000 */
[----:B------:R-:W-:Y:S02]  /*5a30*/  ISETP.GT.U32.AND P1, PT, R6, 0x2, PT ;  /* 0x000000020600780c */ /* 0x000fe40003f24070 */
[----:B------:R-:W-:Y:S02]  /*5a40*/  PRMT R14, RZ, 0x7610, R14 ;  /* 0x00007610ff0e7816 */ /* 0x000fe4000000000e */
[----:B------:R-:W-:-:S02]  /*5a50*/  ISETP.LT.U32.AND P1, PT, R11, 0x3, P1 ;  /* 0x000000030b00780c */ /* 0x000fc40000f21070 */
[----:B------:R-:W-:Y:S01]  /*5a60*/  PLOP3.LUT P3, PT, PT, PT, UP0, 0x80, 0x0 ;  /* 0x000000000000781c */ /* 0x000fe20003f6f008 */
[----:B------:R-:W0:Y:S01]  /*5a70*/  @P5 S2R R5, SR_CgaCtaId ;  /* 0x0000000000055919 */ /* 0x000e220000008800 */
[----:B------:R-:W-:-:S04]  /*5a80*/  @P5 MOV R4, 0x400 ;  /* 0x0000040000045802 */ /* 0x000fc80000000f00 */
[----:B0-----:R-:W-:Y:S01]  /*5a90*/  @P5 LEA R10, R5, R4, 0x18 ;  /* 0x00000004050a5211 */ /* 0x001fe200078ec0ff */
[----:B------:R-:W-:-:S03]  /*5aa0*/  IMAD.WIDE.U32 R4, R6, -0x55555555, RZ ;  /* 0xaaaaaaab06047825 */ /* 0x000fc600078e00ff */
[----:B------:R0:W-:Y:S01]  /*5ab0*/  @P5 SYNCS.ARRIVE.TRANS64.A1T0 RZ, [R10+URZ+0x68], RZ ;  /* 0x000068ff0aff59a7 */ /* 0x0001e2000810003f */
[----:B------:R-:W-:Y:S01]  /*5ac0*/  IADD3 R2, P5, R2, R8, RZ ;  /* 0x0000000802027210 */ /* 0x000fe20007fbe0ff */
[----:B------:R-:W-:Y:S01]  /*5ad0*/  IMAD.MOV.U32 R4, RZ, RZ, -0x1 ;  /* 0xffffffffff047424 */ /* 0x000fe200078e00ff */
[----:B------:R-:W-:Y:S02]  /*5ae0*/  SHF.R.U32.HI R11, RZ, 0x1, R5 ;  /* 0x00000001ff0b7819 */ /* 0x000fe40000011605 */
[----:B------:R-:W-:Y:S01]  /*5af0*/  SEL R5, RZ, 0x1, !P1 ;  /* 0x00000001ff057807 */ /* 0x000fe20004800000 */
[----:B------:R-:W-:Y:S01]  /*5b00*/  IMAD.X R3, R3, 0x1, R0, P5 ;  /* 0x0000000103037824 */ /* 0x000fe200028e0600 */
[----:B------:R-:W-:Y:S01]  /*5b10*/  ISETP.GE.U32.AND P1, PT, R2, UR4, PT ;  /* 0x0000000402007c0c */ /* 0x000fe2000bf26070 */
[----:B------:R-:W-:Y:S01]  /*5b20*/  IMAD R15, R11, -0x3, R6 ;  /* 0xfffffffd0b0f7824 */ /* 0x000fe200078e0206 */
[----:B------:R-:W-:Y:S01]  /*5b30*/  LOP3.LUT R12, R12, R5, RZ, 0x3c, !PT ;  /* 0x000000050c0c7212 */ /* 0x000fe200078e3cff */
[----:B------:R-:W-:Y:S01]  /*5b40*/  IMAD.MOV.U32 R6, RZ, RZ, -0x1 ;  /* 0xffffffffff067424 */ /* 0x000fe200078e00ff */
[----:B------:R-:W-:Y:S01]  /*5b50*/  ISETP.GE.U32.AND.EX P1, PT, R3, UR5, PT, P1 ;  /* 0x0000000503007c0c */ /* 0x000fe2000bf26110 */
[----:B------:R-:W-:Y:S01]  /*5b60*/  IMAD.MOV.U32 R5, RZ, RZ, -0x1 ;  /* 0xffffffffff057424 */ /* 0x000fe200078e00ff */
[----:B------:R-:W-:-:S02]  /*5b70*/  @P3 LOP3.LUT R12, R12, 0x1, R11, 0x78, !PT ;  /* 0x000000010c0c3812 */ /* 0x000fc400078e780b */
[----:B0-----:R-:W-:-:S09]  /*5b80*/  PRMT R10, RZ, 0x7610, R10 ;  /* 0x00007610ff0a7816 */ /* 0x001fd2000000000a */
[----:B------:R-:W-:Y:S05]  /*5b90*/  @P1 BRA `(.L_x_115) ;  /* 0x00000004004c1947 */ /* 0x000fea0003800000 */
[----:B------:R-:W0:Y:S01]  /*5ba0*/  S2R R17, SR_CTAID.X ;  /* 0x0000000000117919 */ /* 0x000e220000002500 */
[----:B------:R-:W-:Y:S01]  /*5bb0*/  ULDC.64 UR4, c[0x0][0x628] ;  /* 0x00018a0000047ab9 */ /* 0x000fe20000000a00 */
[----:B------:R-:W1:Y:S01]  /*5bc0*/  LDC R18, c[0x0][0x144] ;  /* 0x00005100ff127b82 */ /* 0x000e620000000800 */
[----:B------:R-:W-:Y:S01]  /*5bd0*/  ISETP.NE.U32.AND P1, PT, RZ, UR4, PT ;  /* 0x00000004ff007c0c */ /* 0x000fe2000bf25070 */
[----:B------:R-:W2:Y:S01]  /*5be0*/  S2R R6, SR_CTAID.Y ;  /* 0x0000000000067919 */ /* 0x000ea20000002600 */
[----:B------:R-:W-:Y:S01]  /*5bf0*/  ULDC UR6, c[0x0][0x150] ;  /* 0x0000540000067ab9 */ /* 0x000fe20000000800 */
[----:B------:R-:W-:Y:S01]  /*5c00*/  ULDC UR7, c[0x0][0x630] ;  /* 0x00018c0000077ab9 */ /* 0x000fe20000000800 */
[----:B------:R-:W-:Y:S01]  /*5c10*/  ISETP.NE.AND.EX P1, PT, RZ, UR5, PT, P1 ;  /* 0x00000005ff007c0c */ /* 0x000fe2000bf25310 */
[----:B------:R-:W-:Y:S01]  /*5c20*/  IMAD.MOV.U32 R4, RZ, RZ, R2 ;  /* 0x000000ffff047224 */ /* 0x000fe200078e0002 */
[----:B0-----:R-:W-:-:S05]  /*5c30*/  I2FP.F32.U32 R5, R17 ;  /* 0x0000001100057245 */ /* 0x001fca0000201000 */
[----:B------:R-:W-:Y:S01]  /*5c40*/  FMUL R20, R5, UR6 ;  /* 0x0000000605147c20 */ /* 0x000fe20008400000 */
[----:B------:R-:W-:-:S05]  /*5c50*/  IMAD.MOV.U32 R5, RZ, RZ, R3 ;  /* 0x000000ffff057224 */ /* 0x000fca00078e0003 */
[----:B--2---:R-:W-:Y:S05]  /*5c60*/  @!P1 BRA `(.L_x_116) ;  /* 0x0000000000289947 */ /* 0x004fea0003800000 */
[----:B------:R-:W-:Y:S02]  /*5c70*/  ULDC UR6, c[0x0][0x634] ;  /* 0x00018d0000067ab9 */ /* 0x000fe40000000800 */
[----:B------:R-:W-:-:S05]  /*5c80*/  IADD3 R5, P1, R2, UR6, RZ ;  /* 0x0000000602057c10 */ /* 0x000fca000ff3e0ff */
[----:B------:R-:W-:-:S04]  /*5c90*/  IMAD.X R19, RZ, RZ, R3, P1 ;  /* 0x000000ffff137224 */ /* 0x000fc800008e0603 */
[----:B------:R-:W-:-:S04]  /*5ca0*/  IMAD.WIDE.U32 R10, R19, UR4, RZ ;  /* 0x00000004130a7c25 */ /* 0x000fc8000f8e00ff */
[----:B------:R-:W-:-:S04]  /*5cb0*/  IMAD.WIDE.U32 R10, P1, R5, UR5, R10 ;  /* 0x00000005050a7c25 */ /* 0x000fc8000f82000a */
[----:B------:R-:W-:-:S04]  /*5cc0*/  IMAD.WIDE.U32 R4, R5, UR4, RZ ;  /* 0x0000000405047c25 */ /* 0x000fc8000f8e00ff */
[----:B------:R-:W-:Y:S01]  /*5cd0*/  IMAD.MOV.U32 R4, RZ, RZ, R11 ;  /* 0x000000ffff047224 */ /* 0x000fe200078e000b */
[----:B------:R-:W-:Y:S01]  /*5ce0*/  IADD3 RZ, P3, R5, R10, RZ ;  /* 0x0000000a05ff7210 */ /* 0x000fe20007f7e0ff */
[----:B------:R-:W-:-:S04]  /*5cf0*/  IMAD.X R5, RZ, RZ, RZ, P1 ;  /* 0x000000ffff057224 */ /* 0x000fc800008e06ff */
[----:B------:R-:W-:-:S08]  /*5d00*/  IMAD.WIDE.U32.X R4, R19, UR5, R4, P3 ;  /* 0x0000000513047c25 */ /* 0x000fd000098e0404 */
.L_x_116:
[--C-:B------:R-:W-:Y:S01]  /*5d10*/  SHF.R.U64 R16, R4, UR7, R5.reuse ;  /* 0x0000000704107c19 */ /* 0x100fe20008001205 */
[----:B------:R-:W0:Y:S01]  /*5d20*/  F2I.U32.TRUNC.NTZ R20, R20 ;  /* 0x0000001400147305 */ /* 0x000e22000020f000 */
[----:B------:R-:W-:Y:S01]  /*5d30*/  SHF.R.U32.HI R4, RZ, UR7, R5 ;  /* 0x00000007ff047c19 */ /* 0x000fe20008011605 */
[----:B------:R-:W-:Y:S01]  /*5d40*/  ULDC.64 UR4, c[0x0][0x620] ;  /* 0x0001880000047ab9 */ /* 0x000fe20000000a00 */
[----:B------:R-:W-:Y:S01]  /*5d50*/  IADD3 R11, P1, RZ, -R16, RZ ;  /* 0x80000010ff0b7210 */ /* 0x000fe20007f3e0ff */
[----:B------:R-:W-:Y:S01]  /*5d60*/  ULDC.64 UR6, c[0x0][0x640] ;  /* 0x0001900000067ab9 */ /* 0x000fe20000000a00 */
[----:B------:R-:W2:Y:S03]  /*5d70*/  LDC R21, c[0x0][0x148] ;  /* 0x00005200ff157b82 */ /* 0x000ea60000000800 */
[----:B------:R-:W-:Y:S01]  /*5d80*/  IMAD.X R4, RZ, RZ, ~R4, P1 ;  /* 0x000000ffff047224 */ /* 0x000fe200008e0e04 */
[----:B------:R-:W-:-:S03]  /*5d90*/  ISETP.NE.U32.AND P1, PT, RZ, UR6, PT ;  /* 0x00000006ff007c0c */ /* 0x000fc6000bf25070 */
[----:B------:R-:W-:Y:S01]  /*5da0*/  IMAD R10, R4, UR4, RZ ;  /* 0x00000004040a7c24 */ /* 0x000fe2000f8e02ff */
[----:B------:R-:W-:Y:S01]  /*5db0*/  ISETP.NE.AND.EX P1, PT, RZ, UR7, PT, P1 ;  /* 0x00000007ff007c0c */ /* 0x000fe2000bf25310 */
[----:B------:R-:W-:Y:S01]  /*5dc0*/  IMAD.WIDE.U32 R4, R11, UR4, R2 ;  /* 0x000000040b047c25 */ /* 0x000fe2000f8e0002 */
[----:B------:R-:W-:-:S03]  /*5dd0*/  ULDC UR4, c[0x0][0x618] ;  /* 0x0001860000047ab9 */ /* 0x000fc60000000800 */
[----:B------:R-:W-:Y:S01]  /*5de0*/  IMAD R11, R11, UR5, R10 ;  /* 0x000000050b0b7c24 */ /* 0x000fe2000f8e020a */
[----:B------:R-:W-:Y:S01]  /*5df0*/  ULDC UR5, c[0x0][0x154] ;  /* 0x0000550000057ab9 */ /* 0x000fe20000000800 */
[----:B0-----:R-:W-:Y:S02]  /*5e00*/  IMAD.MOV R10, RZ, RZ, -R20 ;  /* 0x000000ffff0a7224 */ /* 0x001fe400078e0a14 */
[----:B------:R-:W-:Y:S02]  /*5e10*/  IMAD.IADD R5, R5, 0x1, R11 ;  /* 0x0000000105057824 */ /* 0x000fe400078e020b */
[----:B-1----:R-:W-:Y:S01]  /*5e20*/  IMAD R17, R18, R10, R17 ;  /* 0x0000000a12117224 */ /* 0x002fe200078e0211 */
[----:B------:R-:W-:Y:S02]  /*5e30*/  I2FP.F32.U32 R10, R6 ;  /* 0x00000006000a7245 */ /* 0x000fe40000201000 */
[--C-:B------:R-:W-:Y:S02]  /*5e40*/  SHF.R.U64 R18, R4, UR4, R5.reuse ;  /* 0x0000000404127c19 */ /* 0x100fe40008001205 */
[----:B------:R-:W-:Y:S01]  /*5e50*/  SHF.R.U32.HI R5, RZ, UR4, R5 ;  /* 0x00000004ff057c19 */ /* 0x000fe20008011605 */
[----:B------:R-:W-:Y:S01]  /*5e60*/  FMUL R10, R10, UR5 ;  /* 0x000000050a0a7c20 */ /* 0x000fe20008400000 */
[----:B------:R-:W-:-:S02]  /*5e70*/  ULDC UR4, c[0x0][0x608] ;  /* 0x0001820000047ab9 */ /* 0x000fc40000000800 */
[--C-:B------:R-:W-:Y:S01]  /*5e80*/  SHF.R.U64 R20, R18, UR4, R5.reuse ;  /* 0x0000000412147c19 */ /* 0x100fe20008001205 */
[----:B------:R0:W1:Y:S01]  /*5e90*/  F2I.U32.TRUNC.NTZ R22, R10 ;  /* 0x0000000a00167305 */ /* 0x000062000020f000 */
[----:B------:R-:W-:Y:S01]  /*5ea0*/  SHF.R.U32.HI R5, RZ, UR4, R5 ;  /* 0x00000004ff057c19 */ /* 0x000fe20008011605 */
[----:B------:R-:W-:-:S03]  /*5eb0*/  ULDC UR4, c[0x0][0x658] ;  /* 0x0001960000047ab9 */ /* 0x000fc60000000800 */
[--C-:B------:R-:W-:Y:S02]  /*5ec0*/  SHF.R.U64 R19, R20, UR4, R5.reuse ;  /* 0x0000000414137c19 */ /* 0x100fe40008001205 */
[----:B------:R-:W-:-:S03]  /*5ed0*/  SHF.R.U32.HI R23, RZ, UR4, R5 ;  /* 0x00000004ff177c19 */ /* 0x000fc60008011605 */
[----:B------:R-:W-:Y:S02]  /*5ee0*/  IMAD.MOV.U32 R4, RZ, RZ, R19 ;  /* 0x000000ffff047224 */ /* 0x000fe400078e0013 */
[----:B------:R-:W-:Y:S01]  /*5ef0*/  IMAD.MOV.U32 R5, RZ, RZ, R23 ;  /* 0x000000ffff057224 */ /* 0x000fe200078e0017 */
[----:B0-----:R-:W-:Y:S06]  /*5f00*/  @!P1 BRA `(.L_x_117) ;  /* 0x0000000000289947 */ /* 0x001fec0003800000 */
        /* <DEDUP_REMOVED lines=10> */
.L_x_117:
[----:B------:R-:W-:Y:S01]  /*5fb0*/  ULDC UR4, c[0x0][0x648] ;  /* 0x0001920000047ab9 */ /* 0x000fe20000000800 */
[----:B-1----:R-:W-:Y:S01]  /*5fc0*/  IMAD.MOV R22, RZ, RZ, -R22 ;  /* 0x000000ffff167224 */ /* 0x002fe200078e0a16 */
[----:B------:R-:W-:Y:S01]  /*5fd0*/  SHF.R.U64 R5, R4, UR4, R5 ;  /* 0x0000000404057c19 */ /* 0x000fe20008001205 */
[----:B------:R-:W-:Y:S01]  /*5fe0*/  ULDC UR4, c[0x0][0x638] ;  /* 0x00018e0000047ab9 */ /* 0x000fe20000000800 */
[----:B------:R-:W-:Y:S01]  /*5ff0*/  LOP3.LUT R4, R20, UR17, RZ, 0xc0, !PT ;  /* 0x0000001114047c12 */ /* 0x000fe2000f8ec0ff */
[----:B--2---:R-:W-:Y:S01]  /*6000*/  @P4 IMAD R17, R21, R22, R6 ;  /* 0x0000001615114224 */ /* 0x004fe200078e0206 */
[----:B------:R-:W-:Y:S01]  /*6010*/  LOP3.LUT R18, R18, UR16, RZ, 0xc0, !PT ;  /* 0x0000001012127c12 */ /* 0x000fe2000f8ec0ff */
[----:B------:R-:W-:Y:S01]  /*6020*/  IMAD.MOV R6, RZ, RZ, -R5 ;  /* 0x000000ffff067224 */ /* 0x000fe200078e0a05 */
[----:B------:R-:W-:Y:S01]  /*6030*/  ULDC UR5, c[0x0][0x610] ;  /* 0x0001840000057ab9 */ /* 0x000fe20000000800 */
[----:B------:R-:W-:Y:S02]  /*6040*/  IMAD R4, R5, UR18, R4 ;  /* 0x0000001205047c24 */ /* 0x000fe4000f8e0204 */
[----:B------:R-:W-:Y:S01]  /*6050*/  IMAD R19, R6, UR4, R19 ;  /* 0x0000000406137c24 */ /* 0x000fe2000f8e0213 */
[----:B------:R-:W-:Y:S01]  /*6060*/  ULDC UR4, c[0x0][0x600] ;  /* 0x0001800000047ab9 */ /* 0x000fe20000000800 */
[----:B------:R-:W-:-:S02]  /*6070*/  IMAD R17, R4, UR5, R17 ;  /* 0x0000000504117c24 */ /* 0x000fc4000f8e0211 */
[----:B------:R-:W-:Y:S02]  /*6080*/  IMAD R6, R19, UR4, R18 ;  /* 0x0000000413067c24 */ /* 0x000fe4000f8e0212 */
[----:B------:R-:W-:Y:S02]  /*6090*/  IMAD.MOV.U32 R10, RZ, RZ, 0x1 ;  /* 0x00000001ff0a7424 */ /* 0x000fe400078e00ff */
[----:B------:R-:W-:Y:S01]  /*60a0*/  IMAD.MOV.U32 R5, RZ, RZ, R16 ;  /* 0x000000ffff057224 */ /* 0x000fe200078e0010 */
[----:B------:R-:W-:Y:S02]  /*60b0*/  SEL R4, R6, R17, !P4 ;  /* 0x0000001106047207 */ /* 0x000fe40006000000 */
[----:B------:R-:W-:-:S07]  /*60c0*/  SEL R6, R17, R6, !P4 ;  /* 0x0000000611067207 */ /* 0x000fce0006000000 */
.L_x_115:
[----:B------:R-:W-:Y:S05]  /*60d0*/  BSYNC B1 ;  /* 0x0000000000017941 */ /* 0x000fea0003800000 */
.L_x_114:
[----:B------:R-:W-:-:S13]  /*60e0*/  LOP3.LUT P1, RZ, R10, 0xff, RZ, 0xc0, !PT ;  /* 0x000000ff0aff7812 */ /* 0x000fda000782c0ff */
[----:B------:R-:W-:Y:S05]  /*60f0*/  @P1 BRA `(.L_x_118) ;  /* 0xfffffff4004c1947 */ /* 0x000fea000383ffff */
[----:B------:R-:W-:Y:S05]  /*6100*/  BSYNC B0 ;  /* 0x0000000000007941 */ /* 0x000fea0003800000 */
.L_x_106:
[----:B------:R-:W-:-:S03]  /*6110*/  UMOV UR4, 0xffffffff ;  /* 0xffffffff00047882 */ /* 0x000fc60000000000 */
[----:B------:R-:W-:Y:S05]  /*6120*/  BRA.DIV UR4, `(.L_x_119) ;  /* 0x0000000604287947 */ /* 0x000fea000b800000 */
[----:B------:R-:W-:-:S13]  /*6130*/  ELECT P0, URZ, PT ;  /* 0x00000000003f782f */ /* 0x000fda0003800000 */
.L_x_134:
[----:B------:R-:W-:Y:S04]  /*6140*/  BSSY B0, `(.L_x_120) ;  /* 0x0000022000007945 */ /* 0x000fe80003800000 */
[----:B------:R-:W-:Y:S05]  /*6150*/  @!P0 BRA `(.L_x_121) ;  /* 0x0000000000808947 */ /* 0x000fea0003800000 */
[----:B------:R-:W-:-:S04]  /*6160*/  LOP3.LUT R7, R7, 0x2, RZ, 0xfc, !PT ;  /* 0x0000000207077812 */ /* 0x000fc800078efcff */
[----:B------:R-:W-:-:S13]  /*6170*/  ISETP.NE.AND P0, PT, R7, 0x3, PT ;  /* 0x000000030700780c */ /* 0x000fda0003f05270 */
[----:B------:R-:W-:Y:S05]  /*6180*/  @!P0 BRA `(.L_x_122) ;  /* 0x0000000000048947 */ /* 0x000fea0003800000 */
[----:B------:R-:W-:Y:S01]  /*6190*/  BPT.TRAP 0x1 ;  /* 0x000000040000795c */ /* 0x000fe20000300000 */
.L_x_122:
[----:B------:R-:W0:Y:S01]  /*61a0*/  S2R R3, SR_CgaCtaId ;  /* 0x0000000000037919 */ /* 0x000e220000008800 */
[----:B------:R-:W-:Y:S02]  /*61b0*/  MOV R0, 0x400 ;  /* 0x0000040000007802 */ /* 0x000fe40000000f00 */
[----:B------:R-:W-:Y:S02]  /*61c0*/  SHF.L.U32 R2, R12, 0x1f, RZ ;  /* 0x0000001f0c027819 */ /* 0x000fe400000006ff */
[----:B0-----:R-:W-:-:S05]  /*61d0*/  LEA R0, R3, R0, 0x18 ;  /* 0x0000000003007211 */ /* 0x001fca00078ec0ff */
[----:B------:R-:W-:-:S04]  /*61e0*/  VIADD R0, R0, 0x18 ;  /* 0x0000001800007836 */ /* 0x000fc80000000000 */
[C---:B------:R-:W-:Y:S02]  /*61f0*/  IMAD R7, R15.reuse, 0x8, R0 ;  /* 0x000000080f077824 */ /* 0x040fe400078e0200 */
[----:B------:R-:W-:Y:S02]  /*6200*/  VIADD R15, R15, 0x1 ;  /* 0x000000010f0f7836 */ /* 0x000fe40000000000 */
[----:B------:R-:W0:Y:S03]  /*6210*/  SYNCS.PHASECHK.TRANS64.TRYWAIT P0, [R7+URZ], R2 ;  /* 0x00000002070075a7 */ /* 0x000e26000800017f */
[----:B------:R-:W-:-:S04]  /*6220*/  ISETP.NE.AND P1, PT, R15, 0x3, PT ;  /* 0x000000030f00780c */ /* 0x000fc80003f25270 */
[----:B------:R-:W-:Y:S02]  /*6230*/  SEL R3, RZ, 0x1, P1 ;  /* 0x00000001ff037807 */ /* 0x000fe40000800000 */
[----:B------:R-:W-:Y:S02]  /*6240*/  SEL R15, R15, RZ, P1 ;  /* 0x000000ff0f0f7207 */ /* 0x000fe40000800000 */
[----:B------:R-:W-:-:S03]  /*6250*/  LOP3.LUT R9, R12, R3, RZ, 0x3c, !PT ;  /* 0x000000030c097212 */ /* 0x000fc600078e3cff */
[----:B------:R-:W-:Y:S01]  /*6260*/  IMAD R6, R15, 0x8, R0 ;  /* 0x000000080f067824 */ /* 0x000fe200078e0200 */
[----:B------:R-:W-:Y:S01]  /*6270*/  SHF.L.U32 R5, R9, 0x1f, RZ ;  /* 0x0000001f09057819 */ /* 0x000fe200000006ff */
[----:B0-----:R-:W-:Y:S06]  /*6280*/  @!P0 BRA `(.L_x_123) ;  /* 0x0000000000f48947 */ /* 0x001fec0003800000 */
.L_x_135:
[----:B------:R-:W1:Y:S01]  /*6290*/  SYNCS.PHASECHK.TRANS64.TRYWAIT P0, [R6+URZ], R5 ;  /* 0x00000005060075a7 */ /* 0x000e62000800017f */
[----:B0-----:R-:W-:-:S05]  /*62a0*/  VIADD R2, R15, 0x1 ;  /* 0x000000010f027836 */ /* 0x001fca0000000000 */
[----:B------:R-:W-:-:S04]  /*62b0*/  ISETP.NE.AND P1, PT, R2, 0x3, PT ;  /* 0x000000030200780c */ /* 0x000fc80003f25270 */
[----:B------:R-:W-:Y:S02]  /*62c0*/  SEL R4, RZ, 0x1, P1 ;  /* 0x00000001ff047807 */ /* 0x000fe40000800000 */
[----:B------:R-:W-:Y:S02]  /*62d0*/  SEL R3, R2, RZ, P1 ;  /* 0x000000ff02037207 */ /* 0x000fe40000800000 */
[----:B------:R-:W-:Y:S01]  /*62e0*/  LOP3.LUT R4, R9, R4, RZ, 0x3c, !PT ;  /* 0x0000000409047212 */ /* 0x000fe200078e3cff */
[----:B-1----:R-:W-:Y:S06]  /*62f0*/  @!P0 BRA `(.L_x_124) ;  /* 0x0000000000ec8947 */ /* 0x002fec0003800000 */
.L_x_136:
[----:B------:R-:W-:Y:S01]  /*6300*/  IMAD R3, R3, 0x8, R0 ;  /* 0x0000000803037824 */ /* 0x000fe200078e0200 */
[----:B------:R-:W-:-:S07]  /*6310*/  SHF.L.U32 R0, R4, 0x1f, RZ ;  /* 0x0000001f04007819 */ /* 0x000fce00000006ff */
.L_x_125:
[----:B-1----:R1:W2:Y:S02]  /*6320*/  SYNCS.PHASECHK.TRANS64.TRYWAIT P0, [R3+URZ], R0 ;  /* 0x00000000030075a7 */ /* 0x0022a4000800017f */
[----:B--2---:R-:W-:Y:S05]  /*6330*/  @!P0 NANOSLEEP.SYNCS 0x989680 ;  /* 0x009896800000895d */ /* 0x004fea0003900000 */
[----:B------:R-:W2:Y:S02]  /*6340*/  @!P0 SYNCS.PHASECHK.TRANS64 P0, [R3+URZ], R0 ;  /* 0x00000000030085a7 */ /* 0x000ea4000800007f */
[----:B--2---:R-:W-:Y:S05]  /*6350*/  @!P0 BRA `(.L_x_125) ;  /* 0xfffffffc00f08947 */ /* 0x004fea000383ffff */
.L_x_121:
[----:B------:R-:W-:Y:S05]  /*6360*/  BSYNC B0 ;  /* 0x0000000000007941 */ /* 0x000fea0003800000 */
.L_x_120:
[----:B------:R-:W-:Y:S05]  /*6370*/  EXIT ;  /* 0x000000000000794d */ /* 0x000fea0003800000 */
.L_x_15:
[----:B0-----:R-:W-:-:S04]  /*6380*/  IMAD.U32 R15, RZ, RZ, UR15 ;  /* 0x0000000fff0f7e24 */ /* 0x001fc8000f8e00ff */
[----:B------:R0:W1:Y:S03]  /*6390*/  SYNCS.PHASECHK.TRANS64.TRYWAIT P0, [R15+URZ+-0x8], R14 ;  /* 0xfffff80e0f0075a7 */ /* 0x000066000800017f */
[----:B-1----:R-:W-:Y:S05]  /*63a0*/  @!P0 NANOSLEEP.SYNCS 0x989680 ;  /* 0x009896800000895d */ /* 0x002fea0003900000 */
[----:B------:R-:W1:Y:S02]  /*63b0*/  @!P0 SYNCS.PHASECHK.TRANS64 P0, [R15+URZ+-0x8], R14 ;  /* 0xfffff80e0f0085a7 */ /* 0x000e64000800007f */
[----:B-1----:R-:W-:Y:S05]  /*63c0*/  @!P0 BRA `(.L_x_15) ;  /* 0xfffffffc00ec8947 */ /* 0x002fea000383ffff */
[----:B------:R-:W-:Y:S05]  /*63d0*/  BRA `(.L_x_126) ;  /* 0xffffffb000347947 */ /* 0x000fea000383ffff */
.L_x_20:
[----:B-1----:R-:W-:-:S04]  /*63e0*/  IMAD.U32 R15, RZ, RZ, UR6 ;  /* 0x00000006ff0f7e24 */ /* 0x002fc8000f8e00ff */
[----:B------:R1:W2:Y:S03]  /*63f0*/  SYNCS.PHASECHK.TRANS64.TRYWAIT P0, [R15+URZ], R14 ;  /* 0x0000000e0f0075a7 */ /* 0x0002a6000800017f */
[----:B--2---:R-:W-:Y:S05]  /*6400*/  @!P0 NANOSLEEP.SYNCS 0x989680 ;  /* 0x009896800000895d */ /* 0x004fea0003900000 */
[----:B------:R-:W2:Y:S02]  /*6410*/  @!P0 SYNCS.PHASECHK.TRANS64 P0, [R15+URZ], R14 ;  /* 0x0000000e0f0085a7 */ /* 0x000ea4000800007f */
[----:B--2---:R-:W-:Y:S05]  /*6420*/  @!P0 BRA `(.L_x_20) ;  /* 0xfffffffc00ec8947 */ /* 0x004fea000383ffff */
[----:B------:R-:W-:Y:S05]  /*6430*/  BRA `(.L_x_19) ;  /* 0xffffffb000dc7947 */ /* 0x000fea000383ffff */
.L_x_26:
[----:B-1----:R-:W-:-:S04]  /*6440*/  IMAD.U32 R16, RZ, RZ, UR9 ;  /* 0x00000009ff107e24 */ /* 0x002fc8000f8e00ff */
[----:B------:R1:W2:Y:S03]  /*6450*/  SYNCS.PHASECHK.TRANS64.TRYWAIT P0, [R16+URZ], R15 ;  /* 0x0000000f100075a7 */ /* 0x0002a6000800017f */
[----:B--2---:R-:W-:Y:S05]  /*6460*/  @!P0 NANOSLEEP.SYNCS 0x989680 ;  /* 0x009896800000895d */ /* 0x004fea0003900000 */
[----:B------:R-:W2:Y:S02]  /*6470*/  @!P0 SYNCS.PHASECHK.TRANS64 P0, [R16+URZ], R15 ;  /* 0x0000000f100085a7 */ /* 0x000ea4000800007f */
[----:B--2---:R-:W-:Y:S05]  /*6480*/  @!P0 BRA `(.L_x_26) ;  /* 0xfffffffc00ec8947 */ /* 0x004fea000383ffff */
[----:B------:R-:W-:Y:S05]  /*6490*/  BRA `(.L_x_25) ;  /* 0xffffffb800307947 */ /* 0x000fea000383ffff */
.L_x_34:
[----:B0-----:R-:W-:-:S04]  /*64a0*/  IMAD.U32 R15, RZ, RZ, UR15 ;  /* 0x0000000fff0f7e24 */ /* 0x001fc8000f8e00ff */
[----:B------:R0:W1:Y:S03]  /*64b0*/  SYNCS.PHASECHK.TRANS64.TRYWAIT P0, [R15+URZ+0x8], R14 ;  /* 0x0000080e0f0075a7 */ /* 0x000066000800017f */
[----:B-1----:R-:W-:Y:S05]  /*64c0*/  @!P0 NANOSLEEP.SYNCS 0x989680 ;  /* 0x009896800000895d */ /* 0x002fea0003900000 */
[----:B------:R-:W1:Y:S02]  /*64d0*/  @!P0 SYNCS.PHASECHK.TRANS64 P0, [R15+URZ+0x8], R14 ;  /* 0x0000080e0f0085a7 */ /* 0x000e64000800007f */
[----:B-1----:R-:W-:Y:S05]  /*64e0*/  @!P0 BRA `(.L_x_34) ;  /* 0xfffffffc00ec8947 */ /* 0x002fea000383ffff */
[----:B------:R-:W-:Y:S05]  /*64f0*/  BRA `(.L_x_127) ;  /* 0xffffffc000687947 */ /* 0x000fea000383ffff */
.L_x_107:
[----:B------:R-:W-:Y:S01]  /*6500*/  BSSY B1, `(.L_x_128) ;  /* 0x0000006000017945 */ /* 0x000fe20003800000 */
[----:B------:R-:W-:-:S07]  /*6510*/  IMAD.MOV.U32 R10, RZ, RZ, -0x1 ;  /* 0xffffffffff0a7424 */ /* 0x000fce00078e00ff */
[----:B------:R-:W-:Y:S05]  /*6520*/  WARPSYNC.COLLECTIVE R10, `(.L_x_129) ;  /* 0x000000000a0c7348 */ /* 0x000fea0003c00000 */
[----:B------:R-:W-:Y:S02]  /*6530*/  ELECT P1, UR62, PT ;  /* 0x00000000003e782f */ /* 0x000fe40003820000 */
[----:B------:R-:W-:Y:S01]  /*6540*/  MOV R10, UR62 ;  /* 0x0000003e000a7c02 */ /* 0x000fe20008000f00 */
[----:B------:R-:W-:Y:S10]  /*6550*/  ENDCOLLECTIVE ;  /* 0x000000000000791b */ /* 0x000ff40003800000 */
.L_x_129:
[----:B------:R-:W-:Y:S05]  /*6560*/  BSYNC B1 ;  /* 0x0000000000017941 */ /* 0x000fea0003800000 */
.L_x_128:
[----:B------:R-:W-:Y:S05]  /*6570*/  BRA `(.L_x_130) ;  /* 0xfffffff000387947 */ /* 0x000fea000383ffff */
.L_x_110:
[----:B-1----:R1:W2:Y:S02]  /*6580*/  SYNCS.PHASECHK.TRANS64.TRYWAIT P1, [R19+URZ+0x18], R10 ;  /* 0x0000180a130075a7 */ /* 0x0022a4000802017f */
[----:B--2---:R-:W-:Y:S05]  /*6590*/  @!P1 NANOSLEEP.SYNCS 0x989680 ;  /* 0x009896800000995d */ /* 0x004fea0003900000 */
[----:B------:R-:W2:Y:S02]  /*65a0*/  @!P1 SYNCS.PHASECHK.TRANS64 P1, [R19+URZ+0x18], R10 ;  /* 0x0000180a130095a7 */ /* 0x000ea4000802007f */
[----:B--2---:R-:W-:Y:S05]  /*65b0*/  @!P1 BRA `(.L_x_110) ;  /* 0xfffffffc00f09947 */ /* 0x004fea000383ffff */
[----:B------:R-:W-:Y:S05]  /*65c0*/  BRA `(.L_x_131) ;  /* 0xfffffff0006c7947 */ /* 0x000fea000383ffff */
.L_x_119:
[----:B------:R-:W-:Y:S01]  /*65d0*/  BSSY B0, `(.L_x_132) ;  /* 0x0000006000007945 */ /* 0x000fe20003800000 */
[----:B------:R-:W-:-:S07]  /*65e0*/  IMAD.MOV.U32 R10, RZ, RZ, -0x1 ;  /* 0xffffffffff0a7424 */ /* 0x000fce00078e00ff */
[----:B------:R-:W-:Y:S05]  /*65f0*/  WARPSYNC.COLLECTIVE R10, `(.L_x_133) ;  /* 0x000000000a0c7348 */ /* 0x000fea0003c00000 */
[----:B------:R-:W-:Y:S02]  /*6600*/  ELECT P1, UR62, PT ;  /* 0x00000000003e782f */ /* 0x000fe40003820000 */
[----:B------:R-:W-:Y:S01]  /*6610*/  MOV R10, UR62 ;  /* 0x0000003e000a7c02 */ /* 0x000fe20008000f00 */
[----:B------:R-:W-:Y:S10]  /*6620*/  ENDCOLLECTIVE ;  /* 0x000000000000791b */ /* 0x000ff40003800000 */
.L_x_133:
[----:B------:R-:W-:Y:S05]  /*6630*/  BSYNC B0 ;  /* 0x0000000000007941 */ /* 0x000fea0003800000 */
.L_x_132:
[----:B------:R-:W-:Y:S01]  /*6640*/  PLOP3.LUT P0, PT, P1, PT, PT, 0x80, 0x0 ;  /* 0x000000000000781c */ /* 0x000fe20000f0f070 */
[----:B------:R-:W-:-:S12]  /*6650*/  BRA `(.L_x_134) ;  /* 0xfffffff800b87947 */ /* 0x000fd8000383ffff */
.L_x_123:
[----:B0-----:R0:W1:Y:S02]  /*6660*/  SYNCS.PHASECHK.TRANS64.TRYWAIT P0, [R7+URZ], R2 ;  /* 0x00000002070075a7 */ /* 0x001064000800017f */
[----:B-1----:R-:W-:Y:S05]  /*6670*/  @!P0 NANOSLEEP.SYNCS 0x989680 ;  /* 0x009896800000895d */ /* 0x002fea0003900000 */
[----:B------:R-:W1:Y:S02]  /*6680*/  @!P0 SYNCS.PHASECHK.TRANS64 P0, [R7+URZ], R2 ;  /* 0x00000002070085a7 */ /* 0x000e64000800007f */
[----:B-1----:R-:W-:Y:S05]  /*6690*/  @!P0 BRA `(.L_x_123) ;  /* 0xfffffffc00f08947 */ /* 0x002fea000383ffff */
[----:B------:R-:W-:Y:S05]  /*66a0*/  BRA `(.L_x_135) ;  /* 0xfffffff800f87947 */ /* 0x000fea000383ffff */
.L_x_124:
[----:B0-----:R0:W1:Y:S02]  /*66b0*/  SYNCS.PHASECHK.TRANS64.TRYWAIT P0, [R6+URZ], R5 ;  /* 0x00000005060075a7 */ /* 0x001064000800017f */
[----:B-1----:R-:W-:Y:S05]  /*66c0*/  @!P0 NANOSLEEP.SYNCS 0x989680 ;  /* 0x009896800000895d */ /* 0x002fea0003900000 */
[----:B------:R-:W1:Y:S02]  /*66d0*/  @!P0 SYNCS.PHASECHK.TRANS64 P0, [R6+URZ], R5 ;  /* 0x00000005060085a7 */ /* 0x000e64000800007f */
[----:B-1----:R-:W-:Y:S05]  /*66e0*/  @!P0 BRA `(.L_x_124) ;  /* 0xfffffffc00f08947 */ /* 0x002fea000383ffff */
[----:B------:R-:W-:Y:S05]  /*66f0*/  BRA `(.L_x_136) ;  /* 0xfffffffc00007947 */ /* 0x000fea000383ffff */
.L_x_137:
[----:B------:R-:W-:-:S00]  /*6700*/  BRA `(.L_x_137) ;  /* 0xfffffffc00fc7947 */ /* 0x000fc0000383ffff */
[----:B------:R-:W-:-:S00]  /*6710*/  NOP ;  /* 0x0000000000007918 */ /* 0x000fc00000000000 */
        /* <DEDUP_REMOVED lines=14> */
.L_x_138:


//--------------------- .nv.shared._ZN7cutlass13device_kernelINS_4gemm6kernel13GemmUniversalIN4cute5tupleIJiiiiEEENS1_10collective13CollectiveMmaINS1_37MainloopSm90TmaGmmaWarpSpecializedFP8ILi3ENS5_IJNS4_1CILi1EEESB_SB_EEENS1_32KernelTmaWarpSpecializedPingpongEEENS5_IJNSA_ILi64EEESF_SF_EEENS_12float_e5m2_tENS5_IJlSB_lEEESH_SI_NS4_8TiledMMAINS4_8MMA_AtomIJNS4_4SM904GMMA30MMA_64x64x32_F32E5M2E5M2_SS_TNILNSM_7ScaleInE1ELSO_1EEEEEENS4_6LayoutISC_NS5_IJNSA_ILi0EEESS_SS_EEEEENS5_IJNS4_10UnderscoreESV_SV_EEEEENS4_13SM90_TMA_LOADENS4_14ComposedLayoutINS4_7SwizzleILi2ELi4ELi3EEENS4_18smem_ptr_flag_bitsILi8EEENSR_INS5_IJNSA_ILi8EEESF_EEENS5_IJSF_SB_EEEEEEEvNS4_8identityESY_S18_vS19_EENS_8epilogue10collective6detail29Sm90TmaWarpSpecializedAdapterINS1C_15DefaultEpilogueISH_SI_SI_NS1B_6thread17LinearCombinationISH_Li1EffLNS1G_9ScaleType4KindE0ELNS_15FloatRoundStyleE2ESH_EENS1_15EpilogueDefaultEEEEEvvEEEEvNT_6ParamsE --------------------------
	.section	.nv.shared._ZN7cutlass13device_kernelINS_4gemm6kernel13GemmUniversalIN4cute5tupleIJiiiiEEENS1_10collective13CollectiveMmaINS1_37MainloopSm90TmaGmmaWarpSpecializedFP8ILi3ENS5_IJNS4_1CILi1EEESB_SB_EEENS1_32KernelTmaWarpSpecializedPingpongEEENS5_IJNSA_ILi64EEESF_SF_EEENS_12float_e5m2_tENS5_IJlSB_lEEESH_SI_NS4_8TiledMMAINS4_8MMA_AtomIJNS4_4SM904GMMA30MMA_64x64x32_F32E5M2E5M2_SS_TNILNSM_7ScaleInE1ELSO_1EEEEEENS4_6LayoutISC_NS5_IJNSA_ILi0EEESS_SS_EEEEENS5_IJNS4_10UnderscoreESV_SV_EEEEENS4_13SM90_TMA_LOADENS4_14ComposedLayoutINS4_7SwizzleILi2ELi4ELi3EEENS4_18smem_ptr_flag_bitsILi8EEENSR_INS5_IJNSA_ILi8EEESF_EEENS5_IJSF_SB_EEEEEEEvNS4_8identityESY_S18_vS19_EENS_8epilogue10collective6detail29Sm90TmaWarpSpecializedAdapterINS1C_15DefaultEpilogueISH_SI_SI_NS1B_6thread17LinearCombinationISH_Li1EffLNS1G_9ScaleType4KindE0ELNS_15FloatRoundStyleE2ESH_EENS1_15EpilogueDefaultEEEEEvvEEEEvNT_6ParamsE,"aw",@nobits
	.sectionflags	@""
	.align	16
	.zero		1024


//--------------------- .nv.shared.reserved.0     --------------------------
	.section	.nv.shared.reserved.0,"aw",@nobits
	.weak		__nv_reservedSMEM_offset_0_alias
	.size		__nv_reservedSMEM_offset_0_alias, 0, 0
	.other		__nv_reservedSMEM_offset_0_alias,@"STO_CUDA_RESERVED_SHARED STV_DEFAULT"
__nv_reservedSMEM_offset_0_alias:
	.zero		0


//--------------------- .nv.global                --------------------------
	.section	.nv.global,"aw",@nobits
.nv.global:
	.type		_ZN40_INTERNAL_6d486f38_4_k_cu_09400328_290854cute1_E,@object
	.size		_ZN40_INTERNAL_6d486f38_4_k_cu_09400328_290854cute1_E,(_ZN40_INTERNAL_6d486f38_4_k_cu_09400328_290854cuda3std3__45__cpo6cbeginE - _ZN40_INTERNAL_6d486f38_4_k_cu_09400328_290854cute1_E)
_ZN40_INTERNAL_6d486f38_4_k_cu_09400328_290854cute1_E:
	.zero		1
	.type		_ZN40_INTERNAL_6d486f38_4_k_cu_09400328_290854cuda3std3__45__cpo6cbeginE,@object
	.size		_ZN40_INTERNAL_6d486f38_4_k_cu_09400328_290854cuda3std3__45__cpo6cbeginE,(_ZN40_INTERNAL_6d486f38_4_k_cu_09400328_290854cuda3std3__48in_placeE - _ZN40_INTERNAL_6d486f38_4_k_cu_09400328_290854cuda3std3__45__cpo6cbeginE)
_ZN40_INTERNAL_6d486f38_4_k_cu_09400328_290854cuda3std3__45__cpo6cbeginE:
	.zero		1
	.type		_ZN40_INTERNAL_6d486f38_4_k_cu_09400328_290854cuda3std3__48in_placeE,@object
	.size		_ZN40_INTERNAL_6d486f38_4_k_cu_09400328_290854cuda3std3__48in_placeE,(_ZN40_INTERNAL_6d486f38_4_k_cu_09400328_290854cuda3std6ranges3__45__cpo9iter_moveE - _ZN40_INTERNAL_6d486f38_4_k_cu_09400328_290854cuda3std3__48in_placeE)
_ZN40_INTERNAL_6d486f38_4_k_cu_09400328_290854cuda3std3__48in_placeE:
	.zero		1
	.type		_ZN40_INTERNAL_6d486f38_4_k_cu_09400328_290854cuda3std6ranges3__45__cpo9iter_moveE,@object
	.size		_ZN40_INTERNAL_6d486f38_4_k_cu_09400328_290854cuda3std6ranges3__45__cpo9iter_moveE,(_ZN40_INTERNAL_6d486f38_4_k_cu_09400328_290854cuda3std3__45__cpo5beginE - _ZN40_INTERNAL_6d486f38_4_k_cu_09400328_290854cuda3std6ranges3__45__cpo9iter_moveE)
_ZN40_INTERNAL_6d486f38_4_k_cu_09400328_290854cuda3std6ranges3__45__cpo9iter_moveE:
	.zero		1
	.type		_ZN40_INTERNAL_6d486f38_4_k_cu_09400328_290854cuda3std3__45__cpo5beginE,@object
	.size		_ZN40_INTERNAL_6d486f38_4_k_cu_09400328_290854cuda3std3__45__cpo5beginE,(_ZN40_INTERNAL_6d486f38_4_k_cu_09400328_290854cuda3std3__442_GLOBAL__N__6d486f38_4_k_cu_09400328_290856ignoreE - _ZN40_INTERNAL_6d486f38_4_k_cu_09400328_290854cuda3std3__45__cpo5beginE)
_ZN40_INTERNAL_6d486f38_4_k_cu_09400328_290854cuda3std3__45__cpo5beginE:
	.zero		1
	.type		_ZN40_INTERNAL_6d486f38_4_k_cu_09400328_290854cuda3std3__442_GLOBAL__N__6d486f38_4_k_cu_09400328_290856ignoreE,@object
	.size		_ZN40_INTERNAL_6d486f38_4_k_cu_09400328_290854cuda3std3__442_GLOBAL__N__6d486f38_4_k_cu_09400328_290856ignoreE,(_ZN40_INTERNAL_6d486f38_4_k_cu_09400328_290854cute7productE - _ZN40_INTERNAL_6d486f38_4_k_cu_09400328_290854cuda3std3__442_GLOBAL__N__6d486f38_4_k_cu_09400328_290856ignoreE)
_ZN40_INTERNAL_6d486f38_4_k_cu_09400328_290854cuda3std3__442_GLOBAL__N__6d486f38_4_k_cu_09400328_290856ignoreE:
	.zero		1
	.type		_ZN40_INTERNAL_6d486f38_4_k_cu_09400328_290854cute7productE,@object
	.size		_ZN40_INTERNAL_6d486f38_4_k_cu_09400328_290854cute7productE,(_ZN40_INTERNAL_6d486f38_4_k_cu_09400328_290854cuda3std3__45__cpo3endE - _ZN40_INTERNAL_6d486f38_4_k_cu_09400328_290854cute7productE)
_ZN40_INTERNAL_6d486f38_4_k_cu_09400328_290854cute7productE:
	.zero		1
	.type		_ZN40_INTERNAL_6d486f38_4_k_cu_09400328_290854cuda3std3__45__cpo3endE,@object
	.size		_ZN40_INTERNAL_6d486f38_4_k_cu_09400328_290854cuda3std3__45__cpo3endE,(_ZN40_INTERNAL_6d486f38_4_k_cu_09400328_290854cuda3std3__419piecewise_constructE - _ZN40_INTERNAL_6d486f38_4_k_cu_09400328_290854cuda3std3__45__cpo3endE)
_ZN40_INTERNAL_6d486f38_4_k_cu_09400328_290854cuda3std3__45__cpo3endE:
	.zero		1
	.type		_ZN40_INTERNAL_6d486f38_4_k_cu_09400328_290854cuda3std3__419piecewise_constructE,@object
	.size		_ZN40_INTERNAL_6d486f38_4_k_cu_09400328_290854cuda3std3__419piecewise_constructE,(_ZN40_INTERNAL_6d486f38_4_k_cu_09400328_290854cuda3std3__45__cpo4cendE - _ZN40_INTERNAL_6d486f38_4_k_cu_09400328_290854cuda3std3__419piecewise_constructE)
_ZN40_INTERNAL_6d486f38_4_k_cu_09400328_290854cuda3std3__419piecewise_constructE:
	.zero		1
	.type		_ZN40_INTERNAL_6d486f38_4_k_cu_09400328_290854cuda3std3__45__cpo4cendE,@object
	.size		_ZN40_INTERNAL_6d486f38_4_k_cu_09400328_290854cuda3std3__45__cpo4cendE,(_ZN40_INTERNAL_6d486f38_4_k_cu_09400328_290854cuda3std6ranges3__45__cpo4swapE - _ZN40_INTERNAL_6d486f38_4_k_cu_09400328_290854cuda3std3__45__cpo4cendE)
_ZN40_INTERNAL_6d486f38_4_k_cu_09400328_290854cuda3std3__45__cpo4cendE:
	.zero		1
	.type		_ZN40_INTERNAL_6d486f38_4_k_cu_09400328_290854cuda3std6ranges3__45__cpo4swapE,@object
	.size		_ZN40_INTERNAL_6d486f38_4_k_cu_09400328_290854cuda3std6ranges3__45__cpo4swapE,(.L_7 - _ZN40_INTERNAL_6d486f38_4_k_cu_09400328_290854cuda3std6ranges3__45__cpo4swapE)
_ZN40_INTERNAL_6d486f38_4_k_cu_09400328_290854cuda3std6ranges3__45__cpo4swapE:
	.zero		1
.L_7:


//--------------------- .nv.constant0._ZN7cutlass13device_kernelINS_4gemm6kernel13GemmUniversalIN4cute5tupleIJiiiiEEENS1_10collective13CollectiveMmaINS1_37MainloopSm90TmaGmmaWarpSpecializedFP8ILi3ENS5_IJNS4_1CILi1EEESB_SB_EEENS1_32KernelTmaWarpSpecializedPingpongEEENS5_IJNSA_ILi64EEESF_SF_EEENS_12float_e5m2_tENS5_IJlSB_lEEESH_SI_NS4_8TiledMMAINS4_8MMA_AtomIJNS4_4SM904GMMA30MMA_64x64x32_F32E5M2E5M2_SS_TNILNSM_7ScaleInE1ELSO_1EEEEEENS4_6LayoutISC_NS5_IJNSA_ILi0EEESS_SS_EEEEENS5_IJNS4_10UnderscoreESV_SV_EEEEENS4_13SM90_TMA_LOADENS4_14ComposedLayoutINS4_7SwizzleILi2ELi4ELi3EEENS4_18smem_ptr_flag_bitsILi8EEENSR_INS5_IJNSA_ILi8EEESF_EEENS5_IJSF_SB_EEEEEEEvNS4_8identityESY_S18_vS19_EENS_8epilogue10collective6detail29Sm90TmaWarpSpecializedAdapterINS1C_15DefaultEpilogueISH_SI_SI_NS1B_6thread17LinearCombinationISH_Li1EffLNS1G_9ScaleType4KindE0ELNS_15FloatRoundStyleE2ESH_EENS1_15EpilogueDefaultEEEEEvvEEEEvNT_6ParamsE --------------------------
	.section	.nv.constant0._ZN7cutlass13device_kernelINS_4gemm6kernel13GemmUniversalIN4cute5tupleIJiiiiEEENS1_10collective13CollectiveMmaINS1_37MainloopSm90TmaGmmaWarpSpecializedFP8ILi3ENS5_IJNS4_1CILi1EEESB_SB_EEENS1_32KernelTmaWarpSpecializedPingpongEEENS5_IJNSA_ILi64EEESF_SF_EEENS_12float_e5m2_tENS5_IJlSB_lEEESH_SI_NS4_8TiledMMAINS4_8MMA_AtomIJNS4_4SM904GMMA30MMA_64x64x32_F32E5M2E5M2_SS_TNILNSM_7ScaleInE1ELSO_1EEEEEENS4_6LayoutISC_NS5_IJNSA_ILi0EEESS_SS_EEEEENS5_IJNS4_10UnderscoreESV_SV_EEEEENS4_13SM90_TMA_LOADENS4_14ComposedLayoutINS4_7SwizzleILi2ELi4ELi3EEENS4_18smem_ptr_flag_bitsILi8EEENSR_INS5_IJNSA_ILi8EEESF_EEENS5_IJSF_SB_EEEEEEEvNS4_8identityESY_S18_vS19_EENS_8epilogue10collective6detail29Sm90TmaWarpSpecializedAdapterINS1C_15DefaultEpilogueISH_SI_SI_NS1B_6thread17LinearCombinationISH_Li1EffLNS1G_9ScaleType4KindE0ELNS_15FloatRoundStyleE2ESH_EENS1_15EpilogueDefaultEEEEEvvEEEEvNT_6ParamsE,"a",@progbits
	.sectionflags	@""
	.align	4
.nv.constant0._ZN7cutlass13device_kernelINS_4gemm6kernel13GemmUniversalIN4cute5tupleIJiiiiEEENS1_10collective13CollectiveMmaINS1_37MainloopSm90TmaGmmaWarpSpecializedFP8ILi3ENS5_IJNS4_1CILi1EEESB_SB_EEENS1_32KernelTmaWarpSpecializedPingpongEEENS5_IJNSA_ILi64EEESF_SF_EEENS_12float_e5m2_tENS5_IJlSB_lEEESH_SI_NS4_8TiledMMAINS4_8MMA_AtomIJNS4_4SM904GMMA30MMA_64x64x32_F32E5M2E5M2_SS_TNILNSM_7ScaleInE1ELSO_1EEEEEENS4_6LayoutISC_NS5_IJNSA_ILi0EEESS_SS_EEEEENS5_IJNS4_10UnderscoreESV_SV_EEEEENS4_13SM90_TMA_LOADENS4_14ComposedLayoutINS4_7SwizzleILi2ELi4ELi3EEENS4_18smem_ptr_flag_bitsILi8EEENSR_INS5_IJNSA_ILi8EEESF_EEENS5_IJSF_SB_EEEEEEEvNS4_8identityESY_S18_vS19_EENS_8epilogue10collective6detail29Sm90TmaWarpSpecializedAdapterINS1C_15DefaultEpilogueISH_SI_SI_NS1B_6thread17LinearCombinationISH_Li1EffLNS1G_9ScaleType4KindE0ELNS_15FloatRoundStyleE2ESH_EENS1_15EpilogueDefaultEEEEEvvEEEEvNT_6ParamsE:
	.zero		1664


//--------------------- SYMBOLS --------------------------

	.type		.nv.reservedSmem.offset0,@object
	.size		.nv.reservedSmem.offset0,0x4
